	.target	sm_90a

	.elftype	@"ET_EXEC"


//--------------------- .note.nv.tkinfo           --------------------------
	.section	.note.nv.tkinfo,"",@"SHT_NOTE"
	.sectionflags	@"SHF_NOTE_NV_TKINFO"
	.tkinfo
        /*0018*/ 	.word	0x00000002
        /*0030*/ 	.string	""
        /*0030*/ 	.string	"ptxas"
        /*0030*/ 	.string	"Cuda compilation tools, release 13.0, V13.0.88"
        /*0030*/ 	.string	"Build cuda_13.0.r13.0/compiler.36424714_0"
        /*0030*/ 	.string	"-arch sm_90a -m 64 "



//--------------------- .note.nv.cuinfo           --------------------------
	.section	.note.nv.cuinfo,"",@"SHT_NOTE"
	.sectionflags	@"SHF_NOTE_NV_CUINFO"
        /*0018*/ 	.short	0x0002
        /*001a*/ 	.short	0x005a
        /*001c*/ 	.short	0x0082
	.zero		2


//--------------------- .nv.info                  --------------------------
	.section	.nv.info,"",@"SHT_CUDA_INFO"
	.align	4


	//----- nvinfo : EIATTR_REGCOUNT
	.align		4
        /*0000*/ 	.byte	0x04, 0x2f
        /*0002*/ 	.short	(.L_18 - .L_17)
	.align		4
.L_17:
        /*0004*/ 	.word	index@(_ZN7cutlass13device_kernelINS_4gemm6kernel13GemmUniversalIN4cute5tupleIJiiiiEEENS1_10collective13CollectiveMmaINS1_34MainloopSm90TmaGmmaWarpSpecializedILi4ENS5_IJNS4_1CILi2EEENSA_ILi1EEESC_EEENS1_35KernelTmaWarpSpecializedCooperativeEEENS5_IJNSA_ILi128EEENSA_ILi256EEENSA_ILi64EEEEEENS_6half_tENS5_IJlSC_lEEESK_SL_NS4_8TiledMMAINS4_8MMA_AtomIJNS4_4SM904GMMA26MMA_64x256x16_F32F16F16_SSILNSP_5MajorE0ELSR_0ELNSP_7ScaleInE1ELSS_1EEEEEENS4_6LayoutISD_NS5_IJSC_NSA_ILi0EEESW_EEEEENS5_IJNS4_10UnderscoreESZ_SZ_EEEEENS4_13SM90_TMA_LOADENS4_14ComposedLayoutINS4_7SwizzleILi3ELi4ELi3EEENS4_18smem_ptr_flag_bitsILi16EEENSV_INS5_IJNSA_ILi8EEESI_EEENS5_IJSI_SC_EEEEEEEvNS4_8identityENS4_23SM90_TMA_LOAD_MULTICASTES1C_vS1D_EENS_8epilogue10collective18CollectiveEpilogueINS1G_22Sm90TmaWarpSpecializedILi4ELi2ELi16ELb1ELb0EEEJSJ_NS5_IJSG_NSA_ILi32EEEEEESK_SL_SK_SL_NS1G_6fusion15FusionCallbacksIS1K_NS1N_23LinCombPerRowBiasEltActINS1G_6thread4ReLuESK_fSK_SK_fLi8ELNS_15FloatRoundStyleE2EEESJ_S1M_JEEES12_NS13_INS14_ILi2ELi4ELi3EEES17_NSV_INS5_IJS18_S1L_EEENS5_IJS1L_SC_EEEEEEENS4_17SM75_U32x4_LDSM_NENS4_14SM90_TMA_STOREES1Z_NS4_17SM90_U32x4_STSM_NENS4_9Copy_AtomIJS22_SK_EEEvEEEvvEEEEvNT_6ParamsE)
        /*0008*/ 	.word	0x000000a8


	//----- nvinfo : EIATTR_FRAME_SIZE
	.align		4
.L_18:
        /*000c*/ 	.byte	0x04, 0x11
        /*000e*/ 	.short	(.L_20 - .L_19)
	.align		4
.L_19:
        /*0010*/ 	.word	index@(_ZN7cutlass13device_kernelINS_4gemm6kernel13GemmUniversalIN4cute5tupleIJiiiiEEENS1_10collective13CollectiveMmaINS1_34MainloopSm90TmaGmmaWarpSpecializedILi4ENS5_IJNS4_1CILi2EEENSA_ILi1EEESC_EEENS1_35KernelTmaWarpSpecializedCooperativeEEENS5_IJNSA_ILi128EEENSA_ILi256EEENSA_ILi64EEEEEENS_6half_tENS5_IJlSC_lEEESK_SL_NS4_8TiledMMAINS4_8MMA_AtomIJNS4_4SM904GMMA26MMA_64x256x16_F32F16F16_SSILNSP_5MajorE0ELSR_0ELNSP_7ScaleInE1ELSS_1EEEEEENS4_6LayoutISD_NS5_IJSC_NSA_ILi0EEESW_EEEEENS5_IJNS4_10UnderscoreESZ_SZ_EEEEENS4_13SM90_TMA_LOADENS4_14ComposedLayoutINS4_7SwizzleILi3ELi4ELi3EEENS4_18smem_ptr_flag_bitsILi16EEENSV_INS5_IJNSA_ILi8EEESI_EEENS5_IJSI_SC_EEEEEEEvNS4_8identityENS4_23SM90_TMA_LOAD_MULTICASTES1C_vS1D_EENS_8epilogue10collective18CollectiveEpilogueINS1G_22Sm90TmaWarpSpecializedILi4ELi2ELi16ELb1ELb0EEEJSJ_NS5_IJSG_NSA_ILi32EEEEEESK_SL_SK_SL_NS1G_6fusion15FusionCallbacksIS1K_NS1N_23LinCombPerRowBiasEltActINS1G_6thread4ReLuESK_fSK_SK_fLi8ELNS_15FloatRoundStyleE2EEESJ_S1M_JEEES12_NS13_INS14_ILi2ELi4ELi3EEES17_NSV_INS5_IJS18_S1L_EEENS5_IJS1L_SC_EEEEEEENS4_17SM75_U32x4_LDSM_NENS4_14SM90_TMA_STOREES1Z_NS4_17SM90_U32x4_STSM_NENS4_9Copy_AtomIJS22_SK_EEEvEEEvvEEEEvNT_6ParamsE)
        /*0014*/ 	.word	0x00000000


	//----- nvinfo : EIATTR_MIN_STACK_SIZE
	.align		4
.L_20:
        /*0018*/ 	.byte	0x04, 0x12
        /*001a*/ 	.short	(.L_22 - .L_21)
	.align		4
.L_21:
        /*001c*/ 	.word	index@(_ZN7cutlass13device_kernelINS_4gemm6kernel13GemmUniversalIN4cute5tupleIJiiiiEEENS1_10collective13CollectiveMmaINS1_34MainloopSm90TmaGmmaWarpSpecializedILi4ENS5_IJNS4_1CILi2EEENSA_ILi1EEESC_EEENS1_35KernelTmaWarpSpecializedCooperativeEEENS5_IJNSA_ILi128EEENSA_ILi256EEENSA_ILi64EEEEEENS_6half_tENS5_IJlSC_lEEESK_SL_NS4_8TiledMMAINS4_8MMA_AtomIJNS4_4SM904GMMA26MMA_64x256x16_F32F16F16_SSILNSP_5MajorE0ELSR_0ELNSP_7ScaleInE1ELSS_1EEEEEENS4_6LayoutISD_NS5_IJSC_NSA_ILi0EEESW_EEEEENS5_IJNS4_10UnderscoreESZ_SZ_EEEEENS4_13SM90_TMA_LOADENS4_14ComposedLayoutINS4_7SwizzleILi3ELi4ELi3EEENS4_18smem_ptr_flag_bitsILi16EEENSV_INS5_IJNSA_ILi8EEESI_EEENS5_IJSI_SC_EEEEEEEvNS4_8identityENS4_23SM90_TMA_LOAD_MULTICASTES1C_vS1D_EENS_8epilogue10collective18CollectiveEpilogueINS1G_22Sm90TmaWarpSpecializedILi4ELi2ELi16ELb1ELb0EEEJSJ_NS5_IJSG_NSA_ILi32EEEEEESK_SL_SK_SL_NS1G_6fusion15FusionCallbacksIS1K_NS1N_23LinCombPerRowBiasEltActINS1G_6thread4ReLuESK_fSK_SK_fLi8ELNS_15FloatRoundStyleE2EEESJ_S1M_JEEES12_NS13_INS14_ILi2ELi4ELi3EEES17_NSV_INS5_IJS18_S1L_EEENS5_IJS1L_SC_EEEEEEENS4_17SM75_U32x4_LDSM_NENS4_14SM90_TMA_STOREES1Z_NS4_17SM90_U32x4_STSM_NENS4_9Copy_AtomIJS22_SK_EEEvEEEvvEEEEvNT_6ParamsE)
        /*0020*/ 	.word	0x00000000
.L_22:


//--------------------- .nv.compat                --------------------------
	.section	.nv.compat,"",@"SHT_CUDA_COMPAT_INFO"
	.align	4
        /*0000*/ 	.byte	0x02, 0x09, 0x01, 0x00, 0x02, 0x02, 0x04, 0x00, 0x02, 0x05, 0x05, 0x00, 0x03, 0x07, 0x01, 0x01
        /*0010*/ 	.byte	0x02, 0x03, 0x01, 0x00, 0x02, 0x06, 0x01, 0x00, 0x04, 0x0b, 0x08, 0x00, 0x00, 0x00, 0x00, 0x00
        /*0020*/ 	.byte	0x00, 0x00, 0x00, 0x00


//--------------------- .nv.info._ZN7cutlass13device_kernelINS_4gemm6kernel13GemmUniversalIN4cute5tupleIJiiiiEEENS1_10collective13CollectiveMmaINS1_34MainloopSm90TmaGmmaWarpSpecializedILi4ENS5_IJNS4_1CILi2EEENSA_ILi1EEESC_EEENS1_35KernelTmaWarpSpecializedCooperativeEEENS5_IJNSA_ILi128EEENSA_ILi256EEENSA_ILi64EEEEEENS_6half_tENS5_IJlSC_lEEESK_SL_NS4_8TiledMMAINS4_8MMA_AtomIJNS4_4SM904GMMA26MMA_64x256x16_F32F16F16_SSILNSP_5MajorE0ELSR_0ELNSP_7ScaleInE1ELSS_1EEEEEENS4_6LayoutISD_NS5_IJSC_NSA_ILi0EEESW_EEEEENS5_IJNS4_10UnderscoreESZ_SZ_EEEEENS4_13SM90_TMA_LOADENS4_14ComposedLayoutINS4_7SwizzleILi3ELi4ELi3EEENS4_18smem_ptr_flag_bitsILi16EEENSV_INS5_IJNSA_ILi8EEESI_EEENS5_IJSI_SC_EEEEEEEvNS4_8identityENS4_23SM90_TMA_LOAD_MULTICASTES1C_vS1D_EENS_8epilogue10collective18CollectiveEpilogueINS1G_22Sm90TmaWarpSpecializedILi4ELi2ELi16ELb1ELb0EEEJSJ_NS5_IJSG_NSA_ILi32EEEEEESK_SL_SK_SL_NS1G_6fusion15FusionCallbacksIS1K_NS1N_23LinCombPerRowBiasEltActINS1G_6thread4ReLuESK_fSK_SK_fLi8ELNS_15FloatRoundStyleE2EEESJ_S1M_JEEES12_NS13_INS14_ILi2ELi4ELi3EEES17_NSV_INS5_IJS18_S1L_EEENS5_IJS1L_SC_EEEEEEENS4_17SM75_U32x4_LDSM_NENS4_14SM90_TMA_STOREES1Z_NS4_17SM90_U32x4_STSM_NENS4_9Copy_AtomIJS22_SK_EEEvEEEvvEEEEvNT_6ParamsE --------------------------
	.section	.nv.info._ZN7cutlass13device_kernelINS_4gemm6kernel13GemmUniversalIN4cute5tupleIJiiiiEEENS1_10collective13CollectiveMmaINS1_34MainloopSm90TmaGmmaWarpSpecializedILi4ENS5_IJNS4_1CILi2EEENSA_ILi1EEESC_EEENS1_35KernelTmaWarpSpecializedCooperativeEEENS5_IJNSA_ILi128EEENSA_ILi256EEENSA_ILi64EEEEEENS_6half_tENS5_IJlSC_lEEESK_SL_NS4_8TiledMMAINS4_8MMA_AtomIJNS4_4SM904GMMA26MMA_64x256x16_F32F16F16_SSILNSP_5MajorE0ELSR_0ELNSP_7ScaleInE1ELSS_1EEEEEENS4_6LayoutISD_NS5_IJSC_NSA_ILi0EEESW_EEEEENS5_IJNS4_10UnderscoreESZ_SZ_EEEEENS4_13SM90_TMA_LOADENS4_14ComposedLayoutINS4_7SwizzleILi3ELi4ELi3EEENS4_18smem_ptr_flag_bitsILi16EEENSV_INS5_IJNSA_ILi8EEESI_EEENS5_IJSI_SC_EEEEEEEvNS4_8identityENS4_23SM90_TMA_LOAD_MULTICASTES1C_vS1D_EENS_8epilogue10collective18CollectiveEpilogueINS1G_22Sm90TmaWarpSpecializedILi4ELi2ELi16ELb1ELb0EEEJSJ_NS5_IJSG_NSA_ILi32EEEEEESK_SL_SK_SL_NS1G_6fusion15FusionCallbacksIS1K_NS1N_23LinCombPerRowBiasEltActINS1G_6thread4ReLuESK_fSK_SK_fLi8ELNS_15FloatRoundStyleE2EEESJ_S1M_JEEES12_NS13_INS14_ILi2ELi4ELi3EEES17_NSV_INS5_IJS18_S1L_EEENS5_IJS1L_SC_EEEEEEENS4_17SM75_U32x4_LDSM_NENS4_14SM90_TMA_STOREES1Z_NS4_17SM90_U32x4_STSM_NENS4_9Copy_AtomIJS22_SK_EEEvEEEvvEEEEvNT_6ParamsE,"",@"SHT_CUDA_INFO"
	.sectionflags	@""
	.align	4


	//----- nvinfo : EIATTR_CUDA_API_VERSION
	.align		4
        /*0000*/ 	.byte	0x04, 0x37
        /*0002*/ 	.short	(.L_24 - .L_23)
.L_23:
        /*0004*/ 	.word	0x00000082


	//----- nvinfo : EIATTR_KPARAM_INFO
	.align		4
.L_24:
        /*0008*/ 	.byte	0x04, 0x17
        /*000a*/ 	.short	(.L_26 - .L_25)
.L_25:
        /*000c*/ 	.word	0x00000000
        /*0010*/ 	.short	0x0000
        /*0012*/ 	.short	0x0070
        /*0014*/ 	.byte	0x00, 0xf0, 0x01, 0x1c


	//----- nvinfo : EIATTR_SPARSE_MMA_MASK
	.align		4
.L_26:
        /*0018*/ 	.byte	0x03, 0x50
        /*001a*/ 	.short	0x0000


	//----- nvinfo : EIATTR_MAXREG_COUNT
	.align		4
        /*001c*/ 	.byte	0x03, 0x1b
        /*001e*/ 	.short	0x00a8


	//----- nvinfo : EIATTR_NUM_BARRIERS
	.align		4
        /*0020*/ 	.byte	0x02, 0x4c
        /*0022*/ 	.byte	0x02
	.zero		1


	//----- nvinfo : EIATTR_EXTERNS
	.align		4
        /*0024*/ 	.byte	0x04, 0x0f
        /*0026*/ 	.short	(.L_28 - .L_27)


	//   ....[0]....
	.align		4
.L_27:
        /*0028*/ 	.word	index@(__assertfail)


	//----- nvinfo : EIATTR_MERCURY_ISA_VERSION
	.align		4
.L_28:
        /*002c*/ 	.byte	0x03, 0x5f
        /*002e*/ 	.short	0x0101


	//----- nvinfo : EIATTR_INT_WARP_WIDE_INSTR_OFFSETS
	.align		4
        /*0030*/ 	.byte	0x04, 0x31
        /*0032*/ 	.short	(.L_30 - .L_29)


	//   ....[0]....
.L_29:
        /*0034*/ 	.word	0x000009f0


	//   ....[1]....
        /*0038*/ 	.word	0x00000ac0


	//   ....[2]....
        /*003c*/ 	.word	0x00000b40


	//   ....[3]....
        /*0040*/ 	.word	0x000021f0


	//----- nvinfo : EIATTR_COOP_GROUP_MASK_REGIDS
	.align		4
.L_30:
        /*0044*/ 	.byte	0x04, 0x29
        /*0046*/ 	.short	(.L_32 - .L_31)


	//   ....[0]....
.L_31:
        /*0048*/ 	.word	0xffffffff


	//   ....[1]....
        /*004c*/ 	.word	0xffffffff


	//   ....[2]....
        /*0050*/ 	.word	0xffffffff


	//   ....[3]....
        /*0054*/ 	.word	0xffffffff


	//   ....[4]....
        /*0058*/ 	.word	0xffffffff


	//   ....[5]....
        /*005c*/ 	.word	0xffffffff


	//   ....[6]....
        /*0060*/ 	.word	0xffffffff


	//----- nvinfo : EIATTR_COOP_GROUP_INSTR_OFFSETS
	.align		4
.L_32:
        /*0064*/ 	.byte	0x04, 0x28
        /*0066*/ 	.short	(.L_34 - .L_33)


	//   ....[0]....
.L_33:
        /*0068*/ 	.word	0x00000070


	//   ....[1]....
        /*006c*/ 	.word	0x00000080


	//   ....[2]....
        /*0070*/ 	.word	0x00000440


	//   ....[3]....
        /*0074*/ 	.word	0x000005d0


	//   ....[4]....
        /*0078*/ 	.word	0x00000800


	//   ....[5]....
        /*007c*/ 	.word	0x00000c80


	//   ....[6]....
        /*0080*/ 	.word	0x00001790


	//----- nvinfo : EIATTR_REG_RECONFIG
	.align		4
.L_34:
        /*0084*/ 	.byte	0x01, 0x54
	.zero		2


	//----- nvinfo : EIATTR_SYSCALL_OFFSETS
	.align		4
        /*0088*/ 	.byte	0x04, 0x46
        /*008a*/ 	.short	(.L_36 - .L_35)


	//   ....[0]....
.L_35:
        /*008c*/ 	.word	0x00001950


	//   ....[1]....
        /*0090*/ 	.word	0x00002420


	//   ....[2]....
        /*0094*/ 	.word	0x00002510


	//----- nvinfo : EIATTR_MBARRIER_INSTR_OFFSETS
	.align		4
.L_36:
        /*0098*/ 	.byte	0x04, 0x39
        /*009a*/ 	.short	(.L_38 - .L_37)


	//   ....[0]....
.L_37:
        /*009c*/ 	.word	0x00000540
        /*00a0*/ 	.word	0x000000ff
        /*00a4*/ 	.word	0x00000000
        /*00a8*/ 	.short	0x0100
        /*00aa*/ 	.byte	0x08
	.zero		1


	//   ....[1]....
        /*00ac*/ 	.word	0x00000550
        /*00b0*/ 	.word	0x000000ff
        /*00b4*/ 	.word	0x00000020
        /*00b8*/ 	.short	0x0100
        /*00ba*/ 	.byte	0x08
	.zero		1


	//   ....[2]....
        /*00bc*/ 	.word	0x00000560
        /*00c0*/ 	.word	0x000000ff
        /*00c4*/ 	.word	0x00000008
        /*00c8*/ 	.short	0x0100
        /*00ca*/ 	.byte	0x08
	.zero		1


	//   ....[3]....
        /*00cc*/ 	.word	0x00000570
        /*00d0*/ 	.word	0x000000ff
        /*00d4*/ 	.word	0x00000028
        /*00d8*/ 	.short	0x0100
        /*00da*/ 	.byte	0x08
	.zero		1


	//   ....[4]....
        /*00dc*/ 	.word	0x00000580
        /*00e0*/ 	.word	0x000000ff
        /*00e4*/ 	.word	0x00000010
        /*00e8*/ 	.short	0x0100
        /*00ea*/ 	.byte	0x08
	.zero		1


	//   ....[5]....
        /*00ec*/ 	.word	0x00000590
        /*00f0*/ 	.word	0x000000ff
        /*00f4*/ 	.word	0x00000030
        /*00f8*/ 	.short	0x0100
        /*00fa*/ 	.byte	0x08
	.zero		1


	//   ....[6]....
        /*00fc*/ 	.word	0x000005a0
        /*0100*/ 	.word	0x000000ff
        /*0104*/ 	.word	0x00000018
        /*0108*/ 	.short	0x0100
        /*010a*/ 	.byte	0x08
	.zero		1


	//   ....[7]....
        /*010c*/ 	.word	0x000005b0
        /*0110*/ 	.word	0x000000ff
        /*0114*/ 	.word	0x00000038
        /*0118*/ 	.short	0x0100
        /*011a*/ 	.byte	0x08
	.zero		1


	//   ....[8]....
        /*011c*/ 	.word	0x00000710
        /*0120*/ 	.word	0x000000ff
        /*0124*/ 	.word	0x00000040
        /*0128*/ 	.short	0x0100
        /*012a*/ 	.byte	0x08
	.zero		1


	//   ....[9]....
        /*012c*/ 	.word	0x00000720
        /*0130*/ 	.word	0x000000ff
        /*0134*/ 	.word	0x00000060
        /*0138*/ 	.short	0x0100
        /*013a*/ 	.byte	0x08
	.zero		1


	//   ....[10]....
        /*013c*/ 	.word	0x00000730
        /*0140*/ 	.word	0x000000ff
        /*0144*/ 	.word	0x00000048
        /*0148*/ 	.short	0x0100
        /*014a*/ 	.byte	0x08
	.zero		1


	//   ....[11]....
        /*014c*/ 	.word	0x00000740
        /*0150*/ 	.word	0x000000ff
        /*0154*/ 	.word	0x00000068
        /*0158*/ 	.short	0x0100
        /*015a*/ 	.byte	0x08
	.zero		1


	//   ....[12]....
        /*015c*/ 	.word	0x00000750
        /*0160*/ 	.word	0x000000ff
        /*0164*/ 	.word	0x00000050
        /*0168*/ 	.short	0x0100
        /*016a*/ 	.byte	0x08
	.zero		1


	//   ....[13]....
        /*016c*/ 	.word	0x00000760
        /*0170*/ 	.word	0x000000ff
        /*0174*/ 	.word	0x00000070
        /*0178*/ 	.short	0x0100
        /*017a*/ 	.byte	0x08
	.zero		1


	//   ....[14]....
        /*017c*/ 	.word	0x00000770
        /*0180*/ 	.word	0x000000ff
        /*0184*/ 	.word	0x00000058
        /*0188*/ 	.short	0x0100
        /*018a*/ 	.byte	0x08
	.zero		1


	//   ....[15]....
        /*018c*/ 	.word	0x00000780
        /*0190*/ 	.word	0x000000ff
        /*0194*/ 	.word	0x00000078
        /*0198*/ 	.short	0x0100
        /*019a*/ 	.byte	0x08
	.zero		1


	//   ....[16]....
        /*019c*/ 	.word	0x00000bb0
        /*01a0*/ 	.word	0x000000ff
        /*01a4*/ 	.word	0x00000080
        /*01a8*/ 	.short	0x0100
        /*01aa*/ 	.byte	0x06
	.zero		1


	//   ....[17]....
        /*01ac*/ 	.word	0x00000c30
        /*01b0*/ 	.word	0x000000ff
        /*01b4*/ 	.word	0x00000088
        /*01b8*/ 	.short	0x0100
        /*01ba*/ 	.byte	0x06
	.zero		1


	//   ....[18]....
        /*01bc*/ 	.word	0x000019d0
        /*01c0*/ 	.word	0x00000003
        /*01c4*/ 	.word	0x00000000
        /*01c8*/ 	.short	0x010a
        /*01ca*/ 	.byte	0x3f
	.zero		1


	//   ....[19]....
        /*01cc*/ 	.word	0x00001a10
        /*01d0*/ 	.word	0x00000003
        /*01d4*/ 	.word	0x00000000
        /*01d8*/ 	.short	0x010a
        /*01da*/ 	.byte	0x3f
	.zero		1


	//   ....[20]....
        /*01dc*/ 	.word	0x00001db0
        /*01e0*/ 	.word	0x000000ff
        /*01e4*/ 	.word	0x00000000
        /*01e8*/ 	.short	0x010a
        /*01ea*/ 	.byte	0x04
	.zero		1


	//   ....[21]....
        /*01ec*/ 	.word	0x00001df0
        /*01f0*/ 	.word	0x000000ff
        /*01f4*/ 	.word	0x00000000
        /*01f8*/ 	.short	0x010a
        /*01fa*/ 	.byte	0x04
	.zero		1


	//   ....[22]....
        /*01fc*/ 	.word	0x00002080
        /*0200*/ 	.word	0x00000004
        /*0204*/ 	.word	0x00000000
        /*0208*/ 	.short	0x0101
        /*020a*/ 	.byte	0x3f
	.zero		1


	//   ....[23]....
        /*020c*/ 	.word	0x00002270
        /*0210*/ 	.word	0x00000000
        /*0214*/ 	.word	0x00000000
        /*0218*/ 	.short	0x0101
        /*021a*/ 	.byte	0x3f
	.zero		1


	//   ....[24]....
        /*021c*/ 	.word	0x00002de0
        /*0220*/ 	.word	0x000000ff
        /*0224*/ 	.word	0x00000040
        /*0228*/ 	.short	0x010a
        /*022a*/ 	.byte	0x2d
	.zero		1


	//   ....[25]....
        /*022c*/ 	.word	0x000035e0
        /*0230*/ 	.word	0x000000ff
        /*0234*/ 	.word	0x00000000
        /*0238*/ 	.short	0x0101
        /*023a*/ 	.byte	0x04
	.zero		1


	//   ....[26]....
        /*023c*/ 	.word	0x000036d0
        /*0240*/ 	.word	0x0000000e
        /*0244*/ 	.word	0x00000040
        /*0248*/ 	.short	0x010a
        /*024a*/ 	.byte	0x3f
	.zero		1


	//   ....[27]....
        /*024c*/ 	.word	0x00003ce0
        /*0250*/ 	.word	0x000000ff
        /*0254*/ 	.word	0x00000000
        /*0258*/ 	.short	0x0101
        /*025a*/ 	.byte	0x04
	.zero		1


	//   ....[28]....
        /*025c*/ 	.word	0x00003de0
        /*0260*/ 	.word	0x0000000c
        /*0264*/ 	.word	0x00000040
        /*0268*/ 	.short	0x010a
        /*026a*/ 	.byte	0x3f
	.zero		1


	//   ....[29]....
        /*026c*/ 	.word	0x00004420
        /*0270*/ 	.word	0x000000ff
        /*0274*/ 	.word	0x00000000
        /*0278*/ 	.short	0x0101
        /*027a*/ 	.byte	0x04
	.zero		1


	//   ....[30]....
        /*027c*/ 	.word	0x00004500
        /*0280*/ 	.word	0x0000000d
        /*0284*/ 	.word	0x00000040
        /*0288*/ 	.short	0x010a
        /*028a*/ 	.byte	0x3f
	.zero		1


	//   ....[31]....
        /*028c*/ 	.word	0x00004b60
        /*0290*/ 	.word	0x000000ff
        /*0294*/ 	.word	0x00000000
        /*0298*/ 	.short	0x0101
        /*029a*/ 	.byte	0x04
	.zero		1


	//   ....[32]....
        /*029c*/ 	.word	0x00004c40
        /*02a0*/ 	.word	0x0000000c
        /*02a4*/ 	.word	0x00000040
        /*02a8*/ 	.short	0x010a
        /*02aa*/ 	.byte	0x3f
	.zero		1


	//   ....[33]....
        /*02ac*/ 	.word	0x00005280
        /*02b0*/ 	.word	0x000000ff
        /*02b4*/ 	.word	0x00000000
        /*02b8*/ 	.short	0x0101
        /*02ba*/ 	.byte	0x04
	.zero		1


	//   ....[34]....
        /*02bc*/ 	.word	0x00005360
        /*02c0*/ 	.word	0x0000000c
        /*02c4*/ 	.word	0x00000040
        /*02c8*/ 	.short	0x010a
        /*02ca*/ 	.byte	0x3f
	.zero		1


	//   ....[35]....
        /*02cc*/ 	.word	0x000059a0
        /*02d0*/ 	.word	0x000000ff
        /*02d4*/ 	.word	0x00000000
        /*02d8*/ 	.short	0x0101
        /*02da*/ 	.byte	0x04
	.zero		1


	//   ....[36]....
        /*02dc*/ 	.word	0x00005a80
        /*02e0*/ 	.word	0x0000000c
        /*02e4*/ 	.word	0x00000040
        /*02e8*/ 	.short	0x010a
        /*02ea*/ 	.byte	0x3f
	.zero		1


	//   ....[37]....
        /*02ec*/ 	.word	0x000060c0
        /*02f0*/ 	.word	0x000000ff
        /*02f4*/ 	.word	0x00000000
        /*02f8*/ 	.short	0x0101
        /*02fa*/ 	.byte	0x04
	.zero		1


	//   ....[38]....
        /*02fc*/ 	.word	0x000061a0
        /*0300*/ 	.word	0x0000000d
        /*0304*/ 	.word	0x00000040
        /*0308*/ 	.short	0x010a
        /*030a*/ 	.byte	0x3f
	.zero		1


	//   ....[39]....
        /*030c*/ 	.word	0x00006790
        /*0310*/ 	.word	0x000000ff
        /*0314*/ 	.word	0x00000000
        /*0318*/ 	.short	0x0101
        /*031a*/ 	.byte	0x04
	.zero		1


	//   ....[40]....
        /*031c*/ 	.word	0x00007170
        /*0320*/ 	.word	0x000000ff
        /*0324*/ 	.word	0x00000000
        /*0328*/ 	.short	0x0101
        /*032a*/ 	.byte	0x04
	.zero		1


	//   ....[41]....
        /*032c*/ 	.word	0x00007780
        /*0330*/ 	.word	0x000000ff
        /*0334*/ 	.word	0x00000088
        /*0338*/ 	.short	0x010a
        /*033a*/ 	.byte	0x04
	.zero		1


	//   ....[42]....
        /*033c*/ 	.word	0x00007b80
        /*0340*/ 	.word	0x000000ff
        /*0344*/ 	.word	0x00000060
        /*0348*/ 	.short	0x010a
        /*034a*/ 	.byte	0x0d
	.zero		1


	//   ....[43]....
        /*034c*/ 	.word	0x00007c70
        /*0350*/ 	.word	0x000000ff
        /*0354*/ 	.word	0x00000040
        /*0358*/ 	.short	0x010b
        /*035a*/ 	.byte	0x0d
	.zero		1


	//   ....[44]....
        /*035c*/ 	.word	0x00007cd0
        /*0360*/ 	.word	0x000000ff
        /*0364*/ 	.word	0x00000000
        /*0368*/ 	.short	0x0101
        /*036a*/ 	.byte	0x10
	.zero		1


	//   ....[45]....
        /*036c*/ 	.word	0x00007d00
        /*0370*/ 	.word	0x000000ff
        /*0374*/ 	.word	0x00000068
        /*0378*/ 	.short	0x010a
        /*037a*/ 	.byte	0x0d
	.zero		1


	//   ....[46]....
        /*037c*/ 	.word	0x00007e10
        /*0380*/ 	.word	0x000000ff
        /*0384*/ 	.word	0x00000048
        /*0388*/ 	.short	0x010b
        /*038a*/ 	.byte	0x0d
	.zero		1


	//   ....[47]....
        /*038c*/ 	.word	0x00007e70
        /*0390*/ 	.word	0x000000ff
        /*0394*/ 	.word	0x00000000
        /*0398*/ 	.short	0x0101
        /*039a*/ 	.byte	0x12
	.zero		1


	//   ....[48]....
        /*039c*/ 	.word	0x00007ea0
        /*03a0*/ 	.word	0x000000ff
        /*03a4*/ 	.word	0x00000070
        /*03a8*/ 	.short	0x010a
        /*03aa*/ 	.byte	0x0d
	.zero		1


	//   ....[49]....
        /*03ac*/ 	.word	0x00007fb0
        /*03b0*/ 	.word	0x000000ff
        /*03b4*/ 	.word	0x00000050
        /*03b8*/ 	.short	0x010b
        /*03ba*/ 	.byte	0x0d
	.zero		1


	//   ....[50]....
        /*03bc*/ 	.word	0x00008010
        /*03c0*/ 	.word	0x000000ff
        /*03c4*/ 	.word	0x00000000
        /*03c8*/ 	.short	0x0101
        /*03ca*/ 	.byte	0x15
	.zero		1


	//   ....[51]....
        /*03cc*/ 	.word	0x00008040
        /*03d0*/ 	.word	0x000000ff
        /*03d4*/ 	.word	0x00000078
        /*03d8*/ 	.short	0x010a
        /*03da*/ 	.byte	0x0d
	.zero		1


	//   ....[52]....
        /*03dc*/ 	.word	0x00008150
        /*03e0*/ 	.word	0x000000ff
        /*03e4*/ 	.word	0x00000058
        /*03e8*/ 	.short	0x010b
        /*03ea*/ 	.byte	0x0d
	.zero		1


	//   ....[53]....
        /*03ec*/ 	.word	0x000081b0
        /*03f0*/ 	.word	0x000000ff
        /*03f4*/ 	.word	0x00000000
        /*03f8*/ 	.short	0x0101
        /*03fa*/ 	.byte	0x1d
	.zero		1


	//   ....[54]....
        /*03fc*/ 	.word	0x000081f0
        /*0400*/ 	.word	0x000000ff
        /*0404*/ 	.word	0x00000060
        /*0408*/ 	.short	0x010a
        /*040a*/ 	.byte	0x0d
	.zero		1


	//   ....[55]....
        /*040c*/ 	.word	0x000082f0
        /*0410*/ 	.word	0x000000ff
        /*0414*/ 	.word	0x00000040
        /*0418*/ 	.short	0x010b
        /*041a*/ 	.byte	0x0d
	.zero		1


	//   ....[56]....
        /*041c*/ 	.word	0x00008330
        /*0420*/ 	.word	0x000000ff
        /*0424*/ 	.word	0x00000000
        /*0428*/ 	.short	0x0101
        /*042a*/ 	.byte	0x10
	.zero		1


	//   ....[57]....
        /*042c*/ 	.word	0x00008360
        /*0430*/ 	.word	0x000000ff
        /*0434*/ 	.word	0x00000068
        /*0438*/ 	.short	0x010a
        /*043a*/ 	.byte	0x0d
	.zero		1


	//   ....[58]....
        /*043c*/ 	.word	0x00008460
        /*0440*/ 	.word	0x000000ff
        /*0444*/ 	.word	0x00000048
        /*0448*/ 	.short	0x010b
        /*044a*/ 	.byte	0x0d
	.zero		1


	//   ....[59]....
        /*044c*/ 	.word	0x000084a0
        /*0450*/ 	.word	0x000000ff
        /*0454*/ 	.word	0x00000000
        /*0458*/ 	.short	0x0101
        /*045a*/ 	.byte	0x12
	.zero		1


	//   ....[60]....
        /*045c*/ 	.word	0x000084d0
        /*0460*/ 	.word	0x000000ff
        /*0464*/ 	.word	0x00000070
        /*0468*/ 	.short	0x010a
        /*046a*/ 	.byte	0x0d
	.zero		1


	//   ....[61]....
        /*046c*/ 	.word	0x000085d0
        /*0470*/ 	.word	0x000000ff
        /*0474*/ 	.word	0x00000050
        /*0478*/ 	.short	0x010b
        /*047a*/ 	.byte	0x0d
	.zero		1


	//   ....[62]....
        /*047c*/ 	.word	0x00008610
        /*0480*/ 	.word	0x000000ff
        /*0484*/ 	.word	0x00000000
        /*0488*/ 	.short	0x0101
        /*048a*/ 	.byte	0x15
	.zero		1


	//   ....[63]....
        /*048c*/ 	.word	0x00008640
        /*0490*/ 	.word	0x000000ff
        /*0494*/ 	.word	0x00000078
        /*0498*/ 	.short	0x010a
        /*049a*/ 	.byte	0x0d
	.zero		1


	//   ....[64]....
        /*049c*/ 	.word	0x00008740
        /*04a0*/ 	.word	0x000000ff
        /*04a4*/ 	.word	0x00000058
        /*04a8*/ 	.short	0x010b
        /*04aa*/ 	.byte	0x0d
	.zero		1


	//   ....[65]....
        /*04ac*/ 	.word	0x00008790
        /*04b0*/ 	.word	0x000000ff
        /*04b4*/ 	.word	0x00000000
        /*04b8*/ 	.short	0x0101
        /*04ba*/ 	.byte	0x1d
	.zero		1


	//   ....[66]....
        /*04bc*/ 	.word	0x00008e50
        /*04c0*/ 	.word	0x00000000
        /*04c4*/ 	.word	0x00000060
        /*04c8*/ 	.short	0x010a
        /*04ca*/ 	.byte	0x3f
	.zero		1


	//   ....[67]....
        /*04cc*/ 	.word	0x00008e90
        /*04d0*/ 	.word	0x00000000
        /*04d4*/ 	.word	0x00000068
        /*04d8*/ 	.short	0x010a
        /*04da*/ 	.byte	0x3f
	.zero		1


	//   ....[68]....
        /*04dc*/ 	.word	0x00008ed0
        /*04e0*/ 	.word	0x00000000
        /*04e4*/ 	.word	0x00000070
        /*04e8*/ 	.short	0x010a
        /*04ea*/ 	.byte	0x3f
	.zero		1


	//   ....[69]....
        /*04ec*/ 	.word	0x00008f30
        /*04f0*/ 	.word	0x00000000
        /*04f4*/ 	.word	0x00000078
        /*04f8*/ 	.short	0x010a
        /*04fa*/ 	.byte	0x3f
	.zero		1


	//   ....[70]....
        /*04fc*/ 	.word	0x00009280
        /*0500*/ 	.word	0x0000000e
        /*0504*/ 	.word	0x00000020
        /*0508*/ 	.short	0x010a
        /*050a*/ 	.byte	0x3f
	.zero		1


	//   ....[71]....
        /*050c*/ 	.word	0x00009630
        /*0510*/ 	.word	0x00000004
        /*0514*/ 	.word	0x00000088
        /*0518*/ 	.short	0x0101
        /*051a*/ 	.byte	0x3f
	.zero		1


	//   ....[72]....
        /*051c*/ 	.word	0x00009d40
        /*0520*/ 	.word	0x00000005
        /*0524*/ 	.word	0x00000000
        /*0528*/ 	.short	0x010a
        /*052a*/ 	.byte	0x3f
	.zero		1


	//   ....[73]....
        /*052c*/ 	.word	0x00009dc0
        /*0530*/ 	.word	0x00000007
        /*0534*/ 	.word	0x00000000
        /*0538*/ 	.short	0x010a
        /*053a*/ 	.byte	0x3f
	.zero		1


	//   ....[74]....
        /*053c*/ 	.word	0x00009e50
        /*0540*/ 	.word	0x00000006
        /*0544*/ 	.word	0x00000000
        /*0548*/ 	.short	0x010a
        /*054a*/ 	.byte	0x3f
	.zero		1


	//   ....[75]....
        /*054c*/ 	.word	0x00009ee0
        /*0550*/ 	.word	0x00000003
        /*0554*/ 	.word	0x00000000
        /*0558*/ 	.short	0x010a
        /*055a*/ 	.byte	0x3f
	.zero		1


	//   ....[76]....
        /*055c*/ 	.word	0x00009f40
        /*0560*/ 	.word	0x00000003
        /*0564*/ 	.word	0x00000000
        /*0568*/ 	.short	0x010a
        /*056a*/ 	.byte	0x3f
	.zero		1


	//   ....[77]....
        /*056c*/ 	.word	0x00009fa0
        /*0570*/ 	.word	0x00000005
        /*0574*/ 	.word	0x00000000
        /*0578*/ 	.short	0x010a
        /*057a*/ 	.byte	0x3f
	.zero		1


	//   ....[78]....
        /*057c*/ 	.word	0x0000a000
        /*0580*/ 	.word	0x00000005
        /*0584*/ 	.word	0x00000040
        /*0588*/ 	.short	0x010a
        /*058a*/ 	.byte	0x3f
	.zero		1


	//   ....[79]....
        /*058c*/ 	.word	0x0000a050
        /*0590*/ 	.word	0x0000000e
        /*0594*/ 	.word	0x00000040
        /*0598*/ 	.short	0x010a
        /*059a*/ 	.byte	0x3f
	.zero		1


	//   ....[80]....
        /*059c*/ 	.word	0x0000a0a0
        /*05a0*/ 	.word	0x0000000c
        /*05a4*/ 	.word	0x00000040
        /*05a8*/ 	.short	0x010a
        /*05aa*/ 	.byte	0x3f
	.zero		1


	//   ....[81]....
        /*05ac*/ 	.word	0x0000a0f0
        /*05b0*/ 	.word	0x0000000d
        /*05b4*/ 	.word	0x00000040
        /*05b8*/ 	.short	0x010a
        /*05ba*/ 	.byte	0x3f
	.zero		1


	//   ....[82]....
        /*05bc*/ 	.word	0x0000a140
        /*05c0*/ 	.word	0x0000000c
        /*05c4*/ 	.word	0x00000040
        /*05c8*/ 	.short	0x010a
        /*05ca*/ 	.byte	0x3f
	.zero		1


	//   ....[83]....
        /*05cc*/ 	.word	0x0000a190
        /*05d0*/ 	.word	0x0000000c
        /*05d4*/ 	.word	0x00000040
        /*05d8*/ 	.short	0x010a
        /*05da*/ 	.byte	0x3f
	.zero		1


	//   ....[84]....
        /*05dc*/ 	.word	0x0000a1e0
        /*05e0*/ 	.word	0x0000000c
        /*05e4*/ 	.word	0x00000040
        /*05e8*/ 	.short	0x010a
        /*05ea*/ 	.byte	0x3f
	.zero		1


	//   ....[85]....
        /*05ec*/ 	.word	0x0000a230
        /*05f0*/ 	.word	0x0000000d
        /*05f4*/ 	.word	0x00000040
        /*05f8*/ 	.short	0x010a
        /*05fa*/ 	.byte	0x3f
	.zero		1


	//   ....[86]....
        /*05fc*/ 	.word	0x0000a290
        /*0600*/ 	.word	0x00000003
        /*0604*/ 	.word	0x00000088
        /*0608*/ 	.short	0x010a
        /*060a*/ 	.byte	0x3f
	.zero		1


	//   ....[87]....
        /*060c*/ 	.word	0x0000a2f0
        /*0610*/ 	.word	0x00000005
        /*0614*/ 	.word	0x00000060
        /*0618*/ 	.short	0x010a
        /*061a*/ 	.byte	0x3f
	.zero		1


	//   ....[88]....
        /*061c*/ 	.word	0x0000a350
        /*0620*/ 	.word	0x00000005
        /*0624*/ 	.word	0x00000068
        /*0628*/ 	.short	0x010a
        /*062a*/ 	.byte	0x3f
	.zero		1


	//   ....[89]....
        /*062c*/ 	.word	0x0000a3b0
        /*0630*/ 	.word	0x00000005
        /*0634*/ 	.word	0x00000070
        /*0638*/ 	.short	0x010a
        /*063a*/ 	.byte	0x3f
	.zero		1


	//   ....[90]....
        /*063c*/ 	.word	0x0000a410
        /*0640*/ 	.word	0x00000005
        /*0644*/ 	.word	0x00000078
        /*0648*/ 	.short	0x010a
        /*064a*/ 	.byte	0x3f
	.zero		1


	//   ....[91]....
        /*064c*/ 	.word	0x0000a470
        /*0650*/ 	.word	0x00000005
        /*0654*/ 	.word	0x00000060
        /*0658*/ 	.short	0x010a
        /*065a*/ 	.byte	0x3f
	.zero		1


	//   ....[92]....
        /*065c*/ 	.word	0x0000a4d0
        /*0660*/ 	.word	0x00000005
        /*0664*/ 	.word	0x00000068
        /*0668*/ 	.short	0x010a
        /*066a*/ 	.byte	0x3f
	.zero		1


	//   ....[93]....
        /*066c*/ 	.word	0x0000a530
        /*0670*/ 	.word	0x00000005
        /*0674*/ 	.word	0x00000070
        /*0678*/ 	.short	0x010a
        /*067a*/ 	.byte	0x3f
	.zero		1


	//   ....[94]....
        /*067c*/ 	.word	0x0000a590
        /*0680*/ 	.word	0x00000005
        /*0684*/ 	.word	0x00000078
        /*0688*/ 	.short	0x010a
        /*068a*/ 	.byte	0x3f
	.zero		1


	//   ....[95]....
        /*068c*/ 	.word	0x0000a5e0
        /*0690*/ 	.word	0x00000000
        /*0694*/ 	.word	0x00000060
        /*0698*/ 	.short	0x010a
        /*069a*/ 	.byte	0x3f
	.zero		1


	//   ....[96]....
        /*069c*/ 	.word	0x0000a630
        /*06a0*/ 	.word	0x00000000
        /*06a4*/ 	.word	0x00000068
        /*06a8*/ 	.short	0x010a
        /*06aa*/ 	.byte	0x3f
	.zero		1


	//   ....[97]....
        /*06ac*/ 	.word	0x0000a680
        /*06b0*/ 	.word	0x00000000
        /*06b4*/ 	.word	0x00000070
        /*06b8*/ 	.short	0x010a
        /*06ba*/ 	.byte	0x3f
	.zero		1


	//   ....[98]....
        /*06bc*/ 	.word	0x0000a750
        /*06c0*/ 	.word	0x0000000e
        /*06c4*/ 	.word	0x00000020
        /*06c8*/ 	.short	0x010a
        /*06ca*/ 	.byte	0x3f
	.zero		1


	//   ....[99]....
        /*06cc*/ 	.word	0x0000a820
        /*06d0*/ 	.word	0x00000005
        /*06d4*/ 	.word	0x00000000
        /*06d8*/ 	.short	0x010a
        /*06da*/ 	.byte	0x3f
	.zero		1


	//   ....[100]....
        /*06dc*/ 	.word	0x0000a870
        /*06e0*/ 	.word	0x00000007
        /*06e4*/ 	.word	0x00000000
        /*06e8*/ 	.short	0x010a
        /*06ea*/ 	.byte	0x3f
	.zero		1


	//   ....[101]....
        /*06ec*/ 	.word	0x0000a8c0
        /*06f0*/ 	.word	0x00000006
        /*06f4*/ 	.word	0x00000000
        /*06f8*/ 	.short	0x010a
        /*06fa*/ 	.byte	0x3f
	.zero		1


	//----- nvinfo : EIATTR_NUM_MBARRIERS
	.align		4
.L_38:
        /*06fc*/ 	.byte	0x03, 0x38
        /*06fe*/ 	.short	0x0012


	//----- nvinfo : EIATTR_EXIT_INSTR_OFFSETS
	.align		4
        /*0700*/ 	.byte	0x04, 0x1c
        /*0702*/ 	.short	(.L_40 - .L_39)


	//   ....[0]....
.L_39:
        /*0704*/ 	.word	0x00009f30


	//----- nvinfo : EIATTR_MAX_THREADS
	.align		4
.L_40:
        /*0708*/ 	.byte	0x04, 0x05
        /*070a*/ 	.short	(.L_42 - .L_41)
.L_41:
        /*070c*/ 	.word	0x00000180
        /*0710*/ 	.word	0x00000001
        /*0714*/ 	.word	0x00000001


	//----- nvinfo : EIATTR_CRS_STACK_SIZE
	.align		4
.L_42:
        /*0718*/ 	.byte	0x04, 0x1e
        /*071a*/ 	.short	(.L_44 - .L_43)
.L_43:
        /*071c*/ 	.word	0x00000000


	//----- nvinfo : EIATTR_CBANK_PARAM_SIZE
	.align		4
.L_44:
        /*0720*/ 	.byte	0x03, 0x19
        /*0722*/ 	.short	0x0770


	//----- nvinfo : EIATTR_PARAM_CBANK
	.align		4
        /*0724*/ 	.byte	0x04, 0x0a
        /*0726*/ 	.short	(.L_46 - .L_45)
	.align		4
.L_45:
        /*0728*/ 	.word	index@(.nv.constant0._ZN7cutlass13device_kernelINS_4gemm6kernel13GemmUniversalIN4cute5tupleIJiiiiEEENS1_10collective13CollectiveMmaINS1_34MainloopSm90TmaGmmaWarpSpecializedILi4ENS5_IJNS4_1CILi2EEENSA_ILi1EEESC_EEENS1_35KernelTmaWarpSpecializedCooperativeEEENS5_IJNSA_ILi128EEENSA_ILi256EEENSA_ILi64EEEEEENS_6half_tENS5_IJlSC_lEEESK_SL_NS4_8TiledMMAINS4_8MMA_AtomIJNS4_4SM904GMMA26MMA_64x256x16_F32F16F16_SSILNSP_5MajorE0ELSR_0ELNSP_7ScaleInE1ELSS_1EEEEEENS4_6LayoutISD_NS5_IJSC_NSA_ILi0EEESW_EEEEENS5_IJNS4_10UnderscoreESZ_SZ_EEEEENS4_13SM90_TMA_LOADENS4_14ComposedLayoutINS4_7SwizzleILi3ELi4ELi3EEENS4_18smem_ptr_flag_bitsILi16EEENSV_INS5_IJNSA_ILi8EEESI_EEENS5_IJSI_SC_EEEEEEEvNS4_8identityENS4_23SM90_TMA_LOAD_MULTICASTES1C_vS1D_EENS_8epilogue10collective18CollectiveEpilogueINS1G_22Sm90TmaWarpSpecializedILi4ELi2ELi16ELb1ELb0EEEJSJ_NS5_IJSG_NSA_ILi32EEEEEESK_SL_SK_SL_NS1G_6fusion15FusionCallbacksIS1K_NS1N_23LinCombPerRowBiasEltActINS1G_6thread4ReLuESK_fSK_SK_fLi8ELNS_15FloatRoundStyleE2EEESJ_S1M_JEEES12_NS13_INS14_ILi2ELi4ELi3EEES17_NSV_INS5_IJS18_S1L_EEENS5_IJS1L_SC_EEEEEEENS4_17SM75_U32x4_LDSM_NENS4_14SM90_TMA_STOREES1Z_NS4_17SM90_U32x4_STSM_NENS4_9Copy_AtomIJS22_SK_EEEvEEEvvEEEEvNT_6ParamsE)
        /*072c*/ 	.short	0x0210
        /*072e*/ 	.short	0x0770


	//----- nvinfo : EIATTR_SW_WAR
	.align		4
.L_46:
        /*0730*/ 	.byte	0x04, 0x36
        /*0732*/ 	.short	(.L_48 - .L_47)
.L_47:
        /*0734*/ 	.word	0x00000008
.L_48:


//--------------------- .nv.callgraph             --------------------------
	.section	.nv.callgraph,"",@"SHT_CUDA_CALLGRAPH"
	.align	4
	.sectionentsize	8
	.align		4
        /*0000*/ 	.word	0x00000000
	.align		4
        /*0004*/ 	.word	0xffffffff
	.align		4
        /*0008*/ 	.word	index@(_ZN7cutlass13device_kernelINS_4gemm6kernel13GemmUniversalIN4cute5tupleIJiiiiEEENS1_10collective13CollectiveMmaINS1_34MainloopSm90TmaGmmaWarpSpecializedILi4ENS5_IJNS4_1CILi2EEENSA_ILi1EEESC_EEENS1_35KernelTmaWarpSpecializedCooperativeEEENS5_IJNSA_ILi128EEENSA_ILi256EEENSA_ILi64EEEEEENS_6half_tENS5_IJlSC_lEEESK_SL_NS4_8TiledMMAINS4_8MMA_AtomIJNS4_4SM904GMMA26MMA_64x256x16_F32F16F16_SSILNSP_5MajorE0ELSR_0ELNSP_7ScaleInE1ELSS_1EEEEEENS4_6LayoutISD_NS5_IJSC_NSA_ILi0EEESW_EEEEENS5_IJNS4_10UnderscoreESZ_SZ_EEEEENS4_13SM90_TMA_LOADENS4_14ComposedLayoutINS4_7SwizzleILi3ELi4ELi3EEENS4_18smem_ptr_flag_bitsILi16EEENSV_INS5_IJNSA_ILi8EEESI_EEENS5_IJSI_SC_EEEEEEEvNS4_8identityENS4_23SM90_TMA_LOAD_MULTICASTES1C_vS1D_EENS_8epilogue10collective18CollectiveEpilogueINS1G_22Sm90TmaWarpSpecializedILi4ELi2ELi16ELb1ELb0EEEJSJ_NS5_IJSG_NSA_ILi32EEEEEESK_SL_SK_SL_NS1G_6fusion15FusionCallbacksIS1K_NS1N_23LinCombPerRowBiasEltActINS1G_6thread4ReLuESK_fSK_SK_fLi8ELNS_15FloatRoundStyleE2EEESJ_S1M_JEEES12_NS13_INS14_ILi2ELi4ELi3EEES17_NSV_INS5_IJS18_S1L_EEENS5_IJS1L_SC_EEEEEEENS4_17SM75_U32x4_LDSM_NENS4_14SM90_TMA_STOREES1Z_NS4_17SM90_U32x4_STSM_NENS4_9Copy_AtomIJS22_SK_EEEvEEEvvEEEEvNT_6ParamsE)
	.align		4
        /*000c*/ 	.word	index@(__assertfail)
	.align		4
        /*0010*/ 	.word	0x00000000
	.align		4
        /*0014*/ 	.word	0xfffffffe
	.align		4
        /*0018*/ 	.word	0x00000000
	.align		4
        /*001c*/ 	.word	0xfffffffd
	.align		4
        /*0020*/ 	.word	0x00000000
	.align		4
        /*0024*/ 	.word	0xfffffffc


//--------------------- .nv.constant4             --------------------------
	.section	.nv.constant4,"a",@progbits
	.align	8
	.align		8
.nv.constant4:
        /*0000*/ 	.dword	__assertfail
	.align		8
        /*0008*/ 	.dword	__unnamed_1
	.align		8
        /*0010*/ 	.dword	__unnamed_2
	.align		8
        /*0018*/ 	.dword	_ZN39_INTERNAL_3827e981_4_k_cu_ec63d9ef_27994cuda3std3__45__cpo5beginE
	.align		8
        /*0020*/ 	.dword	_ZN39_INTERNAL_3827e981_4_k_cu_ec63d9ef_27994cuda3std3__45__cpo3endE
	.align		8
        /*0028*/ 	.dword	_ZN39_INTERNAL_3827e981_4_k_cu_ec63d9ef_27994cuda3std3__45__cpo6cbeginE
	.align		8
        /*0030*/ 	.dword	_ZN39_INTERNAL_3827e981_4_k_cu_ec63d9ef_27994cuda3std3__45__cpo4cendE
	.align		8
        /*0038*/ 	.dword	_ZN39_INTERNAL_3827e981_4_k_cu_ec63d9ef_27994cuda3std3__441_GLOBAL__N__3827e981_4_k_cu_ec63d9ef_27996ignoreE
	.align		8
        /*0040*/ 	.dword	_ZN39_INTERNAL_3827e981_4_k_cu_ec63d9ef_27994cuda3std3__419piecewise_constructE
	.align		8
        /*0048*/ 	.dword	_ZN39_INTERNAL_3827e981_4_k_cu_ec63d9ef_27994cuda3std3__48in_placeE
	.align		8
        /*0050*/ 	.dword	_ZN39_INTERNAL_3827e981_4_k_cu_ec63d9ef_27994cuda3std6ranges3__45__cpo4swapE
	.align		8
        /*0058*/ 	.dword	_ZN39_INTERNAL_3827e981_4_k_cu_ec63d9ef_27994cuda3std6ranges3__45__cpo9iter_moveE
	.align		8
        /*0060*/ 	.dword	_ZN39_INTERNAL_3827e981_4_k_cu_ec63d9ef_27994cute7productE
	.align		8
        /*0068*/ 	.dword	_ZN39_INTERNAL_3827e981_4_k_cu_ec63d9ef_27994cute1_E
	.align		8
        /*0070*/ 	.dword	$str$22
	.align		8
        /*0078*/ 	.dword	$str$23
	.align		8
        /*0080*/ 	.dword	$str$26
	.align		8
        /*0088*/ 	.dword	$str$27


//--------------------- .text._ZN7cutlass13device_kernelINS_4gemm6kernel13GemmUniversalIN4cute5tupleIJiiiiEEENS1_10collective13CollectiveMmaINS1_34MainloopSm90TmaGmmaWarpSpecializedILi4ENS5_IJNS4_1CILi2EEENSA_ILi1EEESC_EEENS1_35KernelTmaWarpSpecializedCooperativeEEENS5_IJNSA_ILi128EEENSA_ILi256EEENSA_ILi64EEEEEENS_6half_tENS5_IJlSC_lEEESK_SL_NS4_8TiledMMAINS4_8MMA_AtomIJNS4_4SM904GMMA26MMA_64x256x16_F32F16F16_SSILNSP_5MajorE0ELSR_0ELNSP_7ScaleInE1ELSS_1EEEEEENS4_6LayoutISD_NS5_IJSC_NSA_ILi0EEESW_EEEEENS5_IJNS4_10UnderscoreESZ_SZ_EEEEENS4_13SM90_TMA_LOADENS4_14ComposedLayoutINS4_7SwizzleILi3ELi4ELi3EEENS4_18smem_ptr_flag_bitsILi16EEENSV_INS5_IJNSA_ILi8EEESI_EEENS5_IJSI_SC_EEEEEEEvNS4_8identityENS4_23SM90_TMA_LOAD_MULTICASTES1C_vS1D_EENS_8epilogue10collective18CollectiveEpilogueINS1G_22Sm90TmaWarpSpecializedILi4ELi2ELi16ELb1ELb0EEEJSJ_NS5_IJSG_NSA_ILi32EEEEEESK_SL_SK_SL_NS1G_6fusion15FusionCallbacksIS1K_NS1N_23LinCombPerRowBiasEltActINS1G_6thread4ReLuESK_fSK_SK_fLi8ELNS_15FloatRoundStyleE2EEESJ_S1M_JEEES12_NS13_INS14_ILi2ELi4ELi3EEES17_NSV_INS5_IJS18_S1L_EEENS5_IJS1L_SC_EEEEEEENS4_17SM75_U32x4_LDSM_NENS4_14SM90_TMA_STOREES1Z_NS4_17SM90_U32x4_STSM_NENS4_9Copy_AtomIJS22_SK_EEEvEEEvvEEEEvNT_6ParamsE --------------------------
	.section	.text._ZN7cutlass13device_kernelINS_4gemm6kernel13GemmUniversalIN4cute5tupleIJiiiiEEENS1_10collective13CollectiveMmaINS1_34MainloopSm90TmaGmmaWarpSpecializedILi4ENS5_IJNS4_1CILi2EEENSA_ILi1EEESC_EEENS1_35KernelTmaWarpSpecializedCooperativeEEENS5_IJNSA_ILi128EEENSA_ILi256EEENSA_ILi64EEEEEENS_6half_tENS5_IJlSC_lEEESK_SL_NS4_8TiledMMAINS4_8MMA_AtomIJNS4_4SM904GMMA26MMA_64x256x16_F32F16F16_SSILNSP_5MajorE0ELSR_0ELNSP_7ScaleInE1ELSS_1EEEEEENS4_6LayoutISD_NS5_IJSC_NSA_ILi0EEESW_EEEEENS5_IJNS4_10UnderscoreESZ_SZ_EEEEENS4_13SM90_TMA_LOADENS4_14ComposedLayoutINS4_7SwizzleILi3ELi4ELi3EEENS4_18smem_ptr_flag_bitsILi16EEENSV_INS5_IJNSA_ILi8EEESI_EEENS5_IJSI_SC_EEEEEEEvNS4_8identityENS4_23SM90_TMA_LOAD_MULTICASTES1C_vS1D_EENS_8epilogue10collective18CollectiveEpilogueINS1G_22Sm90TmaWarpSpecializedILi4ELi2ELi16ELb1ELb0EEEJSJ_NS5_IJSG_NSA_ILi32EEEEEESK_SL_SK_SL_NS1G_6fusion15FusionCallbacksIS1K_NS1N_23LinCombPerRowBiasEltActINS1G_6thread4ReLuESK_fSK_SK_fLi8ELNS_15FloatRoundStyleE2EEESJ_S1M_JEEES12_NS13_INS14_ILi2ELi4ELi3EEES17_NSV_INS5_IJS18_S1L_EEENS5_IJS1L_SC_EEEEEEENS4_17SM75_U32x4_LDSM_NENS4_14SM90_TMA_STOREES1Z_NS4_17SM90_U32x4_STSM_NENS4_9Copy_AtomIJS22_SK_EEEvEEEvvEEEEvNT_6ParamsE,"ax",@progbits
	.align	128
.text._ZN7cutlass13device_kernelINS_4gemm6kernel13GemmUniversalIN4cute5tupleIJiiiiEEENS1_10collective13CollectiveMmaINS1_34MainloopSm90TmaGmmaWarpSpecializedILi4ENS5_IJNS4_1CILi2EEENSA_ILi1EEESC_EEENS1_35KernelTmaWarpSpecializedCooperativeEEENS5_IJNSA_ILi128EEENSA_ILi256EEENSA_ILi64EEEEEENS_6half_tENS5_IJlSC_lEEESK_SL_NS4_8TiledMMAINS4_8MMA_AtomIJNS4_4SM904GMMA26MMA_64x256x16_F32F16F16_SSILNSP_5MajorE0ELSR_0ELNSP_7ScaleInE1ELSS_1EEEEEENS4_6LayoutISD_NS5_IJSC_NSA_ILi0EEESW_EEEEENS5_IJNS4_10UnderscoreESZ_SZ_EEEEENS4_13SM90_TMA_LOADENS4_14ComposedLayoutINS4_7SwizzleILi3ELi4ELi3EEENS4_18smem_ptr_flag_bitsILi16EEENSV_INS5_IJNSA_ILi8EEESI_EEENS5_IJSI_SC_EEEEEEEvNS4_8identityENS4_23SM90_TMA_LOAD_MULTICASTES1C_vS1D_EENS_8epilogue10collective18CollectiveEpilogueINS1G_22Sm90TmaWarpSpecializedILi4ELi2ELi16ELb1ELb0EEEJSJ_NS5_IJSG_NSA_ILi32EEEEEESK_SL_SK_SL_NS1G_6fusion15FusionCallbacksIS1K_NS1N_23LinCombPerRowBiasEltActINS1G_6thread4ReLuESK_fSK_SK_fLi8ELNS_15FloatRoundStyleE2EEESJ_S1M_JEEES12_NS13_INS14_ILi2ELi4ELi3EEES17_NSV_INS5_IJS18_S1L_EEENS5_IJS1L_SC_EEEEEEENS4_17SM75_U32x4_LDSM_NENS4_14SM90_TMA_STOREES1Z_NS4_17SM90_U32x4_STSM_NENS4_9Copy_AtomIJS22_SK_EEEvEEEvvEEEEvNT_6ParamsE:
        .type           _ZN7cutlass13device_kernelINS_4gemm6kernel13GemmUniversalIN4cute5tupleIJiiiiEEENS1_10collective13CollectiveMmaINS1_34MainloopSm90TmaGmmaWarpSpecializedILi4ENS5_IJNS4_1CILi2EEENSA_ILi1EEESC_EEENS1_35KernelTmaWarpSpecializedCooperativeEEENS5_IJNSA_ILi128EEENSA_ILi256EEENSA_ILi64EEEEEENS_6half_tENS5_IJlSC_lEEESK_SL_NS4_8TiledMMAINS4_8MMA_AtomIJNS4_4SM904GMMA26MMA_64x256x16_F32F16F16_SSILNSP_5MajorE0ELSR_0ELNSP_7ScaleInE1ELSS_1EEEEEENS4_6LayoutISD_NS5_IJSC_NSA_ILi0EEESW_EEEEENS5_IJNS4_10UnderscoreESZ_SZ_EEEEENS4_13SM90_TMA_LOADENS4_14ComposedLayoutINS4_7SwizzleILi3ELi4ELi3EEENS4_18smem_ptr_flag_bitsILi16EEENSV_INS5_IJNSA_ILi8EEESI_EEENS5_IJSI_SC_EEEEEEEvNS4_8identityENS4_23SM90_TMA_LOAD_MULTICASTES1C_vS1D_EENS_8epilogue10collective18CollectiveEpilogueINS1G_22Sm90TmaWarpSpecializedILi4ELi2ELi16ELb1ELb0EEEJSJ_NS5_IJSG_NSA_ILi32EEEEEESK_SL_SK_SL_NS1G_6fusion15FusionCallbacksIS1K_NS1N_23LinCombPerRowBiasEltActINS1G_6thread4ReLuESK_fSK_SK_fLi8ELNS_15FloatRoundStyleE2EEESJ_S1M_JEEES12_NS13_INS14_ILi2ELi4ELi3EEES17_NSV_INS5_IJS18_S1L_EEENS5_IJS1L_SC_EEEEEEENS4_17SM75_U32x4_LDSM_NENS4_14SM90_TMA_STOREES1Z_NS4_17SM90_U32x4_STSM_NENS4_9Copy_AtomIJS22_SK_EEEvEEEvvEEEEvNT_6ParamsE,@function
        .size           _ZN7cutlass13device_kernelINS_4gemm6kernel13GemmUniversalIN4cute5tupleIJiiiiEEENS1_10collective13CollectiveMmaINS1_34MainloopSm90TmaGmmaWarpSpecializedILi4ENS5_IJNS4_1CILi2EEENSA_ILi1EEESC_EEENS1_35KernelTmaWarpSpecializedCooperativeEEENS5_IJNSA_ILi128EEENSA_ILi256EEENSA_ILi64EEEEEENS_6half_tENS5_IJlSC_lEEESK_SL_NS4_8TiledMMAINS4_8MMA_AtomIJNS4_4SM904GMMA26MMA_64x256x16_F32F16F16_SSILNSP_5MajorE0ELSR_0ELNSP_7ScaleInE1ELSS_1EEEEEENS4_6LayoutISD_NS5_IJSC_NSA_ILi0EEESW_EEEEENS5_IJNS4_10UnderscoreESZ_SZ_EEEEENS4_13SM90_TMA_LOADENS4_14ComposedLayoutINS4_7SwizzleILi3ELi4ELi3EEENS4_18smem_ptr_flag_bitsILi16EEENSV_INS5_IJNSA_ILi8EEESI_EEENS5_IJSI_SC_EEEEEEEvNS4_8identityENS4_23SM90_TMA_LOAD_MULTICASTES1C_vS1D_EENS_8epilogue10collective18CollectiveEpilogueINS1G_22Sm90TmaWarpSpecializedILi4ELi2ELi16ELb1ELb0EEEJSJ_NS5_IJSG_NSA_ILi32EEEEEESK_SL_SK_SL_NS1G_6fusion15FusionCallbacksIS1K_NS1N_23LinCombPerRowBiasEltActINS1G_6thread4ReLuESK_fSK_SK_fLi8ELNS_15FloatRoundStyleE2EEESJ_S1M_JEEES12_NS13_INS14_ILi2ELi4ELi3EEES17_NSV_INS5_IJS18_S1L_EEENS5_IJS1L_SC_EEEEEEENS4_17SM75_U32x4_LDSM_NENS4_14SM90_TMA_STOREES1Z_NS4_17SM90_U32x4_STSM_NENS4_9Copy_AtomIJS22_SK_EEEvEEEvvEEEEvNT_6ParamsE,(.L_x_261 - _ZN7cutlass13device_kernelINS_4gemm6kernel13GemmUniversalIN4cute5tupleIJiiiiEEENS1_10collective13CollectiveMmaINS1_34MainloopSm90TmaGmmaWarpSpecializedILi4ENS5_IJNS4_1CILi2EEENSA_ILi1EEESC_EEENS1_35KernelTmaWarpSpecializedCooperativeEEENS5_IJNSA_ILi128EEENSA_ILi256EEENSA_ILi64EEEEEENS_6half_tENS5_IJlSC_lEEESK_SL_NS4_8TiledMMAINS4_8MMA_AtomIJNS4_4SM904GMMA26MMA_64x256x16_F32F16F16_SSILNSP_5MajorE0ELSR_0ELNSP_7ScaleInE1ELSS_1EEEEEENS4_6LayoutISD_NS5_IJSC_NSA_ILi0EEESW_EEEEENS5_IJNS4_10UnderscoreESZ_SZ_EEEEENS4_13SM90_TMA_LOADENS4_14ComposedLayoutINS4_7SwizzleILi3ELi4ELi3EEENS4_18smem_ptr_flag_bitsILi16EEENSV_INS5_IJNSA_ILi8EEESI_EEENS5_IJSI_SC_EEEEEEEvNS4_8identityENS4_23SM90_TMA_LOAD_MULTICASTES1C_vS1D_EENS_8epilogue10collective18CollectiveEpilogueINS1G_22Sm90TmaWarpSpecializedILi4ELi2ELi16ELb1ELb0EEEJSJ_NS5_IJSG_NSA_ILi32EEEEEESK_SL_SK_SL_NS1G_6fusion15FusionCallbacksIS1K_NS1N_23LinCombPerRowBiasEltActINS1G_6thread4ReLuESK_fSK_SK_fLi8ELNS_15FloatRoundStyleE2EEESJ_S1M_JEEES12_NS13_INS14_ILi2ELi4ELi3EEES17_NSV_INS5_IJS18_S1L_EEENS5_IJS1L_SC_EEEEEEENS4_17SM75_U32x4_LDSM_NENS4_14SM90_TMA_STOREES1Z_NS4_17SM90_U32x4_STSM_NENS4_9Copy_AtomIJS22_SK_EEEvEEEvvEEEEvNT_6ParamsE)
        .other          _ZN7cutlass13device_kernelINS_4gemm6kernel13GemmUniversalIN4cute5tupleIJiiiiEEENS1_10collective13CollectiveMmaINS1_34MainloopSm90TmaGmmaWarpSpecializedILi4ENS5_IJNS4_1CILi2EEENSA_ILi1EEESC_EEENS1_35KernelTmaWarpSpecializedCooperativeEEENS5_IJNSA_ILi128EEENSA_ILi256EEENSA_ILi64EEEEEENS_6half_tENS5_IJlSC_lEEESK_SL_NS4_8TiledMMAINS4_8MMA_AtomIJNS4_4SM904GMMA26MMA_64x256x16_F32F16F16_SSILNSP_5MajorE0ELSR_0ELNSP_7ScaleInE1ELSS_1EEEEEENS4_6LayoutISD_NS5_IJSC_NSA_ILi0EEESW_EEEEENS5_IJNS4_10UnderscoreESZ_SZ_EEEEENS4_13SM90_TMA_LOADENS4_14ComposedLayoutINS4_7SwizzleILi3ELi4ELi3EEENS4_18smem_ptr_flag_bitsILi16EEENSV_INS5_IJNSA_ILi8EEESI_EEENS5_IJSI_SC_EEEEEEEvNS4_8identityENS4_23SM90_TMA_LOAD_MULTICASTES1C_vS1D_EENS_8epilogue10collective18CollectiveEpilogueINS1G_22Sm90TmaWarpSpecializedILi4ELi2ELi16ELb1ELb0EEEJSJ_NS5_IJSG_NSA_ILi32EEEEEESK_SL_SK_SL_NS1G_6fusion15FusionCallbacksIS1K_NS1N_23LinCombPerRowBiasEltActINS1G_6thread4ReLuESK_fSK_SK_fLi8ELNS_15FloatRoundStyleE2EEESJ_S1M_JEEES12_NS13_INS14_ILi2ELi4ELi3EEES17_NSV_INS5_IJS18_S1L_EEENS5_IJS1L_SC_EEEEEEENS4_17SM75_U32x4_LDSM_NENS4_14SM90_TMA_STOREES1Z_NS4_17SM90_U32x4_STSM_NENS4_9Copy_AtomIJS22_SK_EEEvEEEvvEEEEvNT_6ParamsE,@"STO_CUDA_ENTRY STV_DEFAULT"
_ZN7cutlass13device_kernelINS_4gemm6kernel13GemmUniversalIN4cute5tupleIJiiiiEEENS1_10collective13CollectiveMmaINS1_34MainloopSm90TmaGmmaWarpSpecializedILi4ENS5_IJNS4_1CILi2EEENSA_ILi1EEESC_EEENS1_35KernelTmaWarpSpecializedCooperativeEEENS5_IJNSA_ILi128EEENSA_ILi256EEENSA_ILi64EEEEEENS_6half_tENS5_IJlSC_lEEESK_SL_NS4_8TiledMMAINS4_8MMA_AtomIJNS4_4SM904GMMA26MMA_64x256x16_F32F16F16_SSILNSP_5MajorE0ELSR_0ELNSP_7ScaleInE1ELSS_1EEEEEENS4_6LayoutISD_NS5_IJSC_NSA_ILi0EEESW_EEEEENS5_IJNS4_10UnderscoreESZ_SZ_EEEEENS4_13SM90_TMA_LOADENS4_14ComposedLayoutINS4_7SwizzleILi3ELi4ELi3EEENS4_18smem_ptr_flag_bitsILi16EEENSV_INS5_IJNSA_ILi8EEESI_EEENS5_IJSI_SC_EEEEEEEvNS4_8identityENS4_23SM90_TMA_LOAD_MULTICASTES1C_vS1D_EENS_8epilogue10collective18CollectiveEpilogueINS1G_22Sm90TmaWarpSpecializedILi4ELi2ELi16ELb1ELb0EEEJSJ_NS5_IJSG_NSA_ILi32EEEEEESK_SL_SK_SL_NS1G_6fusion15FusionCallbacksIS1K_NS1N_23LinCombPerRowBiasEltActINS1G_6thread4ReLuESK_fSK_SK_fLi8ELNS_15FloatRoundStyleE2EEESJ_S1M_JEEES12_NS13_INS14_ILi2ELi4ELi3EEES17_NSV_INS5_IJS18_S1L_EEENS5_IJS1L_SC_EEEEEEENS4_17SM75_U32x4_LDSM_NENS4_14SM90_TMA_STOREES1Z_NS4_17SM90_U32x4_STSM_NENS4_9Copy_AtomIJS22_SK_EEEvEEEvvEEEEvNT_6ParamsE:
[----:B------:R-:W1:Y:S01]  /*0000*/  LDC R1, c[0x0][0x28] ;  /* 0x00000a00ff017b82 */ /* 0x000e620000000800 */
[----:B------:R-:W2:Y:S07]  /*0010*/  S2R R18, SR_TID.X ;  /* 0x0000000000127919 */ /* 0x000eae0000002100 */
[----:B------:R-:W3:Y:S01]  /*0020*/  LDC.64 R4, c[0x0][0x588] ;  /* 0x00016200ff047b82 */ /* 0x000ee20000000a00 */
[----:B------:R-:W-:Y:S01]  /*0030*/  ELECT P0, URZ, PT ;  /* 0x00000000003f782f */ /* 0x000fe20003800000 */
[----:B------:R-:W-:Y:S01]  /*0040*/  BSSY B0, `(.L_x_0) ;  /* 0x0000016000007945 */ /* 0x000fe20003800000 */
[----:B--2---:R-:W-:-:S02]  /*0050*/  SHF.R.U32.HI R8, RZ, 0x5, R18 ;  /* 0x00000005ff087819 */ /* 0x004fc40000011612 */
[----:B------:R-:W-:-:S03]  /*0060*/  SHF.R.U32.HI R2, RZ, 0x7, R18 ;  /* 0x00000007ff027819 */ /* 0x000fc60000011612 */
[----:B------:R-:W2:Y:S04]  /*0070*/  SHFL.IDX PT, R0, R8, RZ, 0x1f ;  /* 0x00001fff08007589 */ /* 0x000ea800000e0000 */
[----:B------:R4:W1:Y:S01]  /*0080*/  SHFL.IDX PT, R7, R2, RZ, 0x1f ;  /* 0x00001fff02077589 */ /* 0x00086200000e0000 */
[----:B--2---:R-:W-:Y:S02]  /*0090*/  ISETP.NE.OR P0, PT, R0, RZ, !P0 ;  /* 0x000000ff0000720c */ /* 0x004fe40004705670 */
[----:B------:R-:W-:-:S11]  /*00a0*/  SHF.R.S32.HI R3, RZ, 0x1f, R0 ;  /* 0x0000001fff037819 */ /* 0x000fd60000011400 */
[----:B-1-34-:R-:W-:Y:S05]  /*00b0*/  @P0 BRA `(.L_x_1) ;  /* 0x0000000000380947 */ /* 0x01afea0003800000 */
[----:B------:R-:W-:Y:S02]  /*00c0*/  ULDC.64 UR4, c[0x0][0x198] ;  /* 0x0000660000047ab9 */ /* 0x000fe40000000a00 */
[----:B------:R-:W-:Y:S02]  /*00d0*/  UIADD3 UR6, UP0, UR4, 0xf0, URZ ;  /* 0x000000f004067890 */ /* 0x000fe4000ff1e03f */
[----:B------:R-:W-:Y:S02]  /*00e0*/  UIADD3 UR8, UP1, UR4, 0x1f0, URZ ;  /* 0x000001f004087890 */ /* 0x000fe4000ff3e03f */
[----:B------:R-:W-:Y:S02]  /*00f0*/  UIADD3 UR10, UP2, UR4, 0x3f0, URZ ;  /* 0x000003f0040a7890 */ /* 0x000fe4000ff5e03f */
[----:B------:R-:W-:Y:S02]  /*0100*/  UIADD3 UR4, UP3, UR4, 0x4f0, URZ ;  /* 0x000004f004047890 */ /* 0x000fe4000ff7e03f */
[----:B------:R-:W-:-:S02]  /*0110*/  UIADD3.X UR7, URZ, UR5, URZ, UP0, !UPT ;  /* 0x000000053f077290 */ /* 0x000fc400087fe43f */
[----:B------:R-:W-:Y:S02]  /*0120*/  UIADD3.X UR9, URZ, UR5, URZ, UP1, !UPT ;  /* 0x000000053f097290 */ /* 0x000fe40008ffe43f */
[----:B------:R-:W-:Y:S02]  /*0130*/  UIADD3.X UR11, URZ, UR5, URZ, UP2, !UPT ;  /* 0x000000053f0b7290 */ /* 0x000fe400097fe43f */
[----:B------:R-:W-:-:S03]  /*0140*/  UIADD3.X UR5, URZ, UR5, URZ, UP3, !UPT ;  /* 0x000000053f057290 */ /* 0x000fc60009ffe43f */
[----:B------:R1:W-:Y:S02]  /*0150*/  UTMACCTL.PF [UR6] ;  /* 0x00000000060079b9 */ /* 0x0003e40008040000 */
[----:B------:R1:W-:Y:S02]  /*0160*/  UTMACCTL.PF [UR8] ;  /* 0x00000000080079b9 */ /* 0x0003e40008040000 */
[----:B------:R1:W-:Y:S02]  /*0170*/  UTMACCTL.PF [UR10] ;  /* 0x000000000a0079b9 */ /* 0x0003e40008040000 */
[----:B------:R1:W-:Y:S02]  /*0180*/  UTMACCTL.PF [UR4] ;  /* 0x00000000040079b9 */ /* 0x0003e40008040000 */
[----:B-1----:R-:W-:Y:S01]  /*0190*/  NOP ;  /* 0x0000000000007918 */ /* 0x002fe20000000000 */
.L_x_1:
[----:B------:R-:W-:Y:S05]  /*01a0*/  BSYNC B0 ;  /* 0x0000000000007941 */ /* 0x000fea0003800000 */
.L_x_0:
[----:B------:R-:W-:Y:S01]  /*01b0*/  ULDC.64 UR4, c[0x0][0x590] ;  /* 0x0001640000047ab9 */ /* 0x000fe20000000a00 */
[----:B------:R-:W-:Y:S01]  /*01c0*/  LEA.HI R3, R3, R0, RZ, 0x2 ;  /* 0x0000000003037211 */ /* 0x000fe200078f10ff */
[----:B------:R-:W-:Y:S01]  /*01d0*/  ULDC.64 UR48, c[0x0][0x208] ;  /* 0x0000820000307ab9 */ /* 0x000fe20000000a00 */
[----:B------:R-:W-:Y:S01]  /*01e0*/  ISETP.NE.U32.AND P2, PT, RZ, UR4, PT ;  /* 0x00000004ff007c0c */ /* 0x000fe2000bf45070 */
[----:B------:R-:W-:Y:S01]  /*01f0*/  IMAD.MOV.U32 R2, RZ, RZ, R4 ;  /* 0x000000ffff027224 */ /* 0x000fe200078e0004 */
[----:B------:R-:W-:Y:S02]  /*0200*/  LOP3.LUT R3, R3, 0xfffffffc, RZ, 0xc0, !PT ;  /* 0xfffffffc03037812 */ /* 0x000fe400078ec0ff */
[----:B------:R-:W-:Y:S02]  /*0210*/  ISETP.NE.AND.EX P3, PT, RZ, UR5, PT, P2 ;  /* 0x00000005ff007c0c */ /* 0x000fe4000bf65320 */
[----:B------:R-:W-:Y:S01]  /*0220*/  PRMT R6, RZ, 0x7610, R6 ;  /* 0x00007610ff067816 */ /* 0x000fe20000000006 */
[----:B------:R-:W-:-:S02]  /*0230*/  IMAD.IADD R0, R0, 0x1, -R3 ;  /* 0x0000000100007824 */ /* 0x000fc400078e0a03 */
[----:B------:R-:W-:-:S08]  /*0240*/  IMAD.MOV.U32 R3, RZ, RZ, R5 ;  /* 0x000000ffff037224 */ /* 0x000fd000078e0005 */
[----:B------:R-:W-:Y:S05]  /*0250*/  @P3 BRA `(.L_x_2) ;  /* 0x0000000000303947 */ /* 0x000fea0003800000 */
[----:B------:R-:W-:Y:S02]  /*0260*/  ULDC.64 UR6, c[0x0][0x588] ;  /* 0x0001620000067ab9 */ /* 0x000fe40000000a00 */
[----:B------:R-:W-:-:S04]  /*0270*/  ISETP.NE.U32.AND P0, PT, RZ, UR6, PT ;  /* 0x00000006ff007c0c */ /* 0x000fc8000bf05070 */
[----:B------:R-:W-:-:S13]  /*0280*/  ISETP.NE.AND.EX P0, PT, RZ, UR7, PT, P0 ;  /* 0x00000007ff007c0c */ /* 0x000fda000bf05300 */
[----:B------:R-:W-:Y:S05]  /*0290*/  @!P0 BRA `(.L_x_3) ;  /* 0x0000000000108947 */ /* 0x000fea0003800000 */
[----:B------:R-:W2:Y:S02]  /*02a0*/  LDG.E R6, desc[UR48][R2.64] ;  /* 0x0000003002067981 */ /* 0x000ea4000c1e1900 */
[----:B--2---:R-:W-:Y:S02]  /*02b0*/  FSETP.NEU.AND P1, PT, R6, RZ, PT ;  /* 0x000000ff0600720b */ /* 0x004fe40003f2d000 */
[----:B------:R-:W-:Y:S01]  /*02c0*/  MOV R6, 0x1 ;  /* 0x0000000100067802 */ /* 0x000fe20000000f00 */
[----:B------:R-:W-:Y:S10]  /*02d0*/  BRA `(.L_x_2) ;  /* 0x0000000000107947 */ /* 0x000ff40003800000 */
.L_x_3:
[----:B------:R-:W-:Y:S01]  /*02e0*/  ULDC UR6, c[0x0][0x580] ;  /* 0x0001600000067ab9 */ /* 0x000fe20000000800 */
[----:B------:R-:W-:Y:S01]  /*02f0*/  IMAD.MOV.U32 R6, RZ, RZ, 0x1 ;  /* 0x00000001ff067424 */ /* 0x000fe200078e00ff */
[----:B------:R-:W-:Y:S02]  /*0300*/  FSETP.NEU.AND P1, PT, RZ, UR6, PT ;  /* 0x00000006ff007c0b */ /* 0x000fe4000bf2d000 */
[----:B------:R-:W-:-:S11]  /*0310*/  CS2R R2, SRZ ;  /* 0x0000000000027805 */ /* 0x000fd6000001ff00 */
.L_x_2:
[----:B------:R-:W-:Y:S02]  /*0320*/  ISETP.NE.U32.AND P4, PT, R2, RZ, PT ;  /* 0x000000ff0200720c */ /* 0x000fe40003f85070 */
[----:B------:R-:W-:Y:S02]  /*0330*/  ISETP.NE.AND.EX P5, PT, RZ, UR5, PT, P2 ;  /* 0x00000005ff007c0c */ /* 0x000fe4000bfa5320 */
[----:B------:R-:W-:Y:S02]  /*0340*/  ISETP.NE.AND.EX P2, PT, R3, RZ, PT, P4 ;  /* 0x000000ff0300720c */ /* 0x000fe40003f45340 */
[----:B------:R-:W-:-:S11]  /*0350*/  PLOP3.LUT P0, PT, PT, PT, PT, 0x8, 0x0 ;  /* 0x000000000000781c */ /* 0x000fd60003f0e170 */
[----:B------:R-:W-:Y:S05]  /*0360*/  @P2 BRA P5, `(.L_x_4) ;  /* 0x0000000000342947 */ /* 0x000fea0002800000 */
[----:B------:R-:W-:-:S04]  /*0370*/  ISETP.NE.U32.AND P0, PT, RZ, UR4, PT ;  /* 0x00000004ff007c0c */ /* 0x000fc8000bf05070 */
[----:B------:R-:W-:-:S13]  /*0380*/  ISETP.NE.AND.EX P0, PT, RZ, UR5, PT, P0 ;  /* 0x00000005ff007c0c */ /* 0x000fda000bf05300 */
[----:B------:R-:W-:Y:S05]  /*0390*/  @!P0 BRA `(.L_x_5) ;  /* 0x0000000000248947 */ /* 0x000fea0003800000 */
[----:B------:R-:W-:Y:S02]  /*03a0*/  PRMT R6, R6, 0x9910, RZ ;  /* 0x0000991006067816 */ /* 0x000fe400000000ff */
[----:B------:R-:W-:Y:S02]  /*03b0*/  ISETP.NE.U32.AND P0, PT, R2, RZ, PT ;  /* 0x000000ff0200720c */ /* 0x000fe40003f05070 */
[----:B------:R-:W-:Y:S02]  /*03c0*/  ISETP.NE.AND P2, PT, R6, RZ, PT ;  /* 0x000000ff0600720c */ /* 0x000fe40003f45270 */
[----:B------:R-:W-:Y:S02]  /*03d0*/  ISETP.NE.AND.EX P0, PT, R3, RZ, PT, P0 ;  /* 0x000000ff0300720c */ /* 0x000fe40003f05300 */
[----:B------:R-:W-:-:S09]  /*03e0*/  SEL R2, RZ, 0xffffffff, P1 ;  /* 0xffffffffff027807 */ /* 0x000fd20000800000 */
[----:B------:R-:W-:-:S04]  /*03f0*/  @!P2 SEL R2, RZ, 0xffffffff, P0 ;  /* 0xffffffffff02a807 */ /* 0x000fc80000000000 */
[----:B------:R-:W-:-:S04]  /*0400*/  LOP3.LUT R2, R2, 0x1, RZ, 0xc0, !PT ;  /* 0x0000000102027812 */ /* 0x000fc800078ec0ff */
[----:B------:R-:W-:Y:S01]  /*0410*/  ISETP.EQ.U32.AND P0, PT, R2, 0x1, PT ;  /* 0x000000010200780c */ /* 0x000fe20003f02070 */
[----:B------:R-:W-:-:S12]  /*0420*/  BRA `(.L_x_4) ;  /* 0x0000000000047947 */ /* 0x000fd80003800000 */
.L_x_5:
[----:B------:R-:W-:-:S13]  /*0430*/  PLOP3.LUT P0, PT, P1, PT, PT, 0x8, 0x0 ;  /* 0x000000000000781c */ /* 0x000fda0000f0e170 */
.L_x_4:
[----:B------:R-:W1:Y:S02]  /*0440*/  SHFL.IDX PT, R2, R8, RZ, 0x1f ;  /* 0x00001fff08027589 */ /* 0x000e6400000e0000 */
[----:B-1----:R-:W-:-:S13]  /*0450*/  ISETP.NE.AND P1, PT, R2, RZ, PT ;  /* 0x000000ff0200720c */ /* 0x002fda0003f25270 */
[----:B------:R-:W-:Y:S05]  /*0460*/  @P1 BRA `(.L_x_6) ;  /* 0x0000000000581947 */ /* 0x000fea0003800000 */
[----:B------:R-:W1:Y:S01]  /*0470*/  S2UR UR8, SR_CgaCtaId ;  /* 0x00000000000879c3 */ /* 0x000e620000008800 */
[----:B------:R-:W-:Y:S01]  /*0480*/  UMOV UR4, 0x400 ;  /* 0x0000040000047882 */ /* 0x000fe20000000000 */
[----:B------:R-:W-:Y:S01]  /*0490*/  UMOV UR5, 0x1 ;  /* 0x0000000100057882 */ /* 0x000fe20000000000 */
[----:B------:R-:W-:Y:S01]  /*04a0*/  UMOV UR6, 0x4 ;  /* 0x0000000400067882 */ /* 0x000fe20000000000 */
[----:B------:R-:W-:Y:S01]  /*04b0*/  ELECT P1, URZ, PT ;  /* 0x00000000003f782f */ /* 0x000fe20003820000 */
[----:B------:R-:W-:-:S04]  /*04c0*/  UIADD3 UR6, -UR6, 0x100000, URZ ;  /* 0x0010000006067890 */ /* 0x000fc8000fffe13f */
[----:B------:R-:W-:Y:S02]  /*04d0*/  USHF.L.U32 UR7, UR6, 0xb, URZ ;  /* 0x0000000b06077899 */ /* 0x000fe4000800063f */
[----:B------:R-:W-:Y:S02]  /*04e0*/  USHF.L.U32 UR6, UR6, 0x1, URZ ;  /* 0x0000000106067899 */ /* 0x000fe4000800063f */
[----:B-1----:R-:W-:Y:S02]  /*04f0*/  ULEA UR8, UR8, UR4, 0x18 ;  /* 0x0000000408087291 */ /* 0x002fe4000f8ec03f */
[----:B------:R-:W-:-:S04]  /*0500*/  UIADD3 UR4, -UR5, 0x100000, URZ ;  /* 0x0010000005047890 */ /* 0x000fc8000fffe13f */
[----:B------:R-:W-:Y:S02]  /*0510*/  USHF.L.U32 UR5, UR4, 0xb, URZ ;  /* 0x0000000b04057899 */ /* 0x000fe4000800063f */
[----:B------:R-:W-:Y:S01]  /*0520*/  USHF.L.U32 UR4, UR4, 0x1, URZ ;  /* 0x0000000104047899 */ /* 0x000fe2000800063f */
[----:B------:R-:W1:Y:S11]  /*0530*/  FENCE.VIEW.ASYNC.S ;  /* 0x00000000000073c6 */ /* 0x000e760000000000 */
[----:B-1----:R1:W2:Y:S01]  /*0540*/  SYNCS.EXCH.64 URZ, [UR8], UR4 ;  /* 0x00000004083f75b2 */ /* 0x0022a20008000100 */
[----:B------:R1:W3:Y:S01]  /*0550*/  SYNCS.EXCH.64 URZ, [UR8+0x20], UR6 ;  /* 0x00002006083f75b2 */ /* 0x0002e20008000100 */
[----:B------:R1:W4:Y:S01]  /*0560*/  SYNCS.EXCH.64 URZ, [UR8+0x8], UR4 ;  /* 0x00000804083f75b2 */ /* 0x0003220008000100 */
[----:B------:R1:W1:Y:S01]  /*0570*/  SYNCS.EXCH.64 URZ, [UR8+0x28], UR6 ;  /* 0x00002806083f75b2 */ /* 0x0002620008000100 */
[----:B------:R1:W1:Y:S01]  /*0580*/  SYNCS.EXCH.64 URZ, [UR8+0x10], UR4 ;  /* 0x00001004083f75b2 */ /* 0x0002620008000100 */
[----:B------:R1:W1:Y:S01]  /*0590*/  SYNCS.EXCH.64 URZ, [UR8+0x30], UR6 ;  /* 0x00003006083f75b2 */ /* 0x0002620008000100 */
[----:B------:R1:W1:Y:S01]  /*05a0*/  SYNCS.EXCH.64 URZ, [UR8+0x18], UR4 ;  /* 0x00001804083f75b2 */ /* 0x0002620008000100 */
[----:B------:R1:W1:Y:S01]  /*05b0*/  SYNCS.EXCH.64 URZ, [UR8+0x38], UR6 ;  /* 0x00003806083f75b2 */ /* 0x0002620008000100 */
[----:B------:R-:W-:Y:S01]  /*05c0*/  NOP ;  /* 0x0000000000007918 */ /* 0x000fe20000000000 */
.L_x_6:
[----:B------:R-:W5:Y:S01]  /*05d0*/  SHFL.IDX PT, R3, R8, RZ, 0x1f ;  /* 0x00001fff08037589 */ /* 0x000f6200000e0000 */
[----:B------:R-:W1:Y:S01]  /*05e0*/  S2UR UR9, SR_CTAID.X ;  /* 0x00000000000979c3 */ /* 0x000e620000002500 */
[----:B------:R-:W-:Y:S01]  /*05f0*/  NOP ;  /* 0x0000000000007918 */ /* 0x000fe20000000000 */
[----:B-----5:R-:W-:Y:S02]  /*0600*/  ISETP.NE.AND P1, PT, R3, RZ, PT ;  /* 0x000000ff0300720c */ /* 0x020fe40003f25270 */
[----:B------:R-:W-:-:S04]  /*0610*/  SHF.R.S32.HI R3, RZ, 0x1f, R18 ;  /* 0x0000001fff037819 */ /* 0x000fc80000011412 */
[----:B------:R-:W-:-:S07]  /*0620*/  LEA.HI R3, R3, R18, RZ, 0x7 ;  /* 0x0000001203037211 */ /* 0x000fce00078f38ff */
[----:B-1----:R-:W-:Y:S05]  /*0630*/  @P1 BRA `(.L_x_7) ;  /* 0x0000000000581947 */ /* 0x002fea0003800000 */
[----:B------:R-:W1:Y:S01]  /*0640*/  S2UR UR5, SR_CgaCtaId ;  /* 0x00000000000579c3 */ /* 0x000e620000008800 */
[----:B------:R-:W-:Y:S01]  /*0650*/  UMOV UR4, 0x400 ;  /* 0x0000040000047882 */ /* 0x000fe20000000000 */
[----:B------:R-:W-:Y:S01]  /*0660*/  UMOV UR6, 0x20 ;  /* 0x0000002000067882 */ /* 0x000fe20000000000 */
[----:B------:R-:W-:Y:S01]  /*0670*/  UMOV UR7, 0x100 ;  /* 0x0000010000077882 */ /* 0x000fe20000000000 */
[----:B------:R-:W-:Y:S01]  /*0680*/  ELECT P1, URZ, PT ;  /* 0x00000000003f782f */ /* 0x000fe20003820000 */
[----:B-1----:R-:W-:Y:S02]  /*0690*/  ULEA UR8, UR5, UR4, 0x18 ;  /* 0x0000000405087291 */ /* 0x002fe4000f8ec03f */
[----:B------:R-:W-:-:S04]  /*06a0*/  UIADD3 UR4, -UR6, 0x100000, URZ ;  /* 0x0010000006047890 */ /* 0x000fc8000fffe13f */
[----:B------:R-:W-:Y:S02]  /*06b0*/  USHF.L.U32 UR5, UR4, 0xb, URZ ;  /* 0x0000000b04057899 */ /* 0x000fe4000800063f */
[----:B------:R-:W-:Y:S02]  /*06c0*/  USHF.L.U32 UR4, UR4, 0x1, URZ ;  /* 0x0000000104047899 */ /* 0x000fe4000800063f */
[----:B------:R-:W-:-:S04]  /*06d0*/  UIADD3 UR6, -UR7, 0x100000, URZ ;  /* 0x0010000007067890 */ /* 0x000fc8000fffe13f */
[----:B------:R-:W-:Y:S02]  /*06e0*/  USHF.L.U32 UR7, UR6, 0xb, URZ ;  /* 0x0000000b06077899 */ /* 0x000fe4000800063f */
[----:B------:R-:W-:Y:S01]  /*06f0*/  USHF.L.U32 UR6, UR6, 0x1, URZ ;  /* 0x0000000106067899 */ /* 0x000fe2000800063f */
[----:B------:R-:W1:Y:S03]  /*0700*/  FENCE.VIEW.ASYNC.S ;  /* 0x00000000000073c6 */ /* 0x000e660000000000 */
[----:B-1----:R1:W1:Y:S08]  /*0710*/  SYNCS.EXCH.64 URZ, [UR8+0x40], UR4 ;  /* 0x00004004083f75b2 */ /* 0x0022700008000100 */
[----:B------:R1:W1:Y:S01]  /*0720*/  SYNCS.EXCH.64 URZ, [UR8+0x60], UR6 ;  /* 0x00006006083f75b2 */ /* 0x0002620008000100 */
[----:B------:R1:W1:Y:S01]  /*0730*/  SYNCS.EXCH.64 URZ, [UR8+0x48], UR4 ;  /* 0x00004804083f75b2 */ /* 0x0002620008000100 */
[----:B------:R1:W1:Y:S01]  /*0740*/  SYNCS.EXCH.64 URZ, [UR8+0x68], UR6 ;  /* 0x00006806083f75b2 */ /* 0x0002620008000100 */
[----:B------:R1:W1:Y:S01]  /*0750*/  SYNCS.EXCH.64 URZ, [UR8+0x50], UR4 ;  /* 0x00005004083f75b2 */ /* 0x0002620008000100 */
[----:B------:R1:W1:Y:S01]  /*0760*/  SYNCS.EXCH.64 URZ, [UR8+0x70], UR6 ;  /* 0x00007006083f75b2 */ /* 0x0002620008000100 */
[----:B------:R1:W1:Y:S01]  /*0770*/  SYNCS.EXCH.64 URZ, [UR8+0x58], UR4 ;  /* 0x00005804083f75b2 */ /* 0x0002620008000100 */
[----:B------:R1:W1:Y:S01]  /*0780*/  SYNCS.EXCH.64 URZ, [UR8+0x78], UR6 ;  /* 0x00007806083f75b2 */ /* 0x0002620008000100 */
[----:B------:R-:W-:Y:S01]  /*0790*/  NOP ;  /* 0x0000000000007918 */ /* 0x000fe20000000000 */
.L_x_7:
[----:B------:R-:W-:Y:S01]  /*07a0*/  LOP3.LUT R3, R3, 0xffffff80, RZ, 0xc0, !PT ;  /* 0xffffff8003037812 */ /* 0x000fe200078ec0ff */
[----:B------:R-:W5:Y:S01]  /*07b0*/  S2R R6, SR_CTAID.Y ;  /* 0x0000000000067919 */ /* 0x000f620000002600 */
[----:B------:R-:W-:Y:S01]  /*07c0*/  SHF.R.S32.HI R11, RZ, 0x1f, R2 ;  /* 0x0000001fff0b7819 */ /* 0x000fe20000011402 */
[----:B-1----:R-:W-:Y:S01]  /*07d0*/  ULDC UR4, c[0x0][0x150] ;  /* 0x0000540000047ab9 */ /* 0x002fe20000000800 */
[----:B------:R-:W-:Y:S01]  /*07e0*/  I2FP.F32.U32 R13, UR9 ;  /* 0x00000009000d7c45 */ /* 0x000fe20008201000 */
[----:B------:R-:W-:Y:S01]  /*07f0*/  IMAD.IADD R10, R18, 0x1, -R3 ;  /* 0x00000001120a7824 */ /* 0x000fe200078e0a03 */
[----:B------:R1:W2:Y:S01]  /*0800*/  SHFL.IDX PT, R12, R8, RZ, 0x1f ;  /* 0x00001fff080c7589 */ /* 0x0002a200000e0000 */
[----:B------:R-:W-:Y:S01]  /*0810*/  LEA.HI R11, R11, R2, RZ, 0x2 ;  /* 0x000000020b0b7211 */ /* 0x000fe200078f10ff */
[----:B------:R-:W3:Y:S01]  /*0820*/  LDC R14, c[0x0][0x144] ;  /* 0x00005100ff0e7b82 */ /* 0x000ee20000000800 */
[----:B------:R-:W-:Y:S01]  /*0830*/  FMUL R13, R13, UR4 ;  /* 0x000000040d0d7c20 */ /* 0x000fe20008400000 */
[----:B------:R-:W-:-:S02]  /*0840*/  SHF.R.S32.HI R3, RZ, 0x1f, R10 ;  /* 0x0000001fff037819 */ /* 0x000fc4000001140a */
[----:B------:R-:W-:Y:S02]  /*0850*/  ELECT P1, URZ, PT ;  /* 0x00000000003f782f */ /* 0x000fe40003820000 */
[----:B------:R-:W-:Y:S01]  /*0860*/  LOP3.LUT R11, R11, 0x3ffffffc, RZ, 0xc0, !PT ;  /* 0x3ffffffc0b0b7812 */ /* 0x000fe200078ec0ff */
[----:B------:R-:W-:Y:S01]  /*0870*/  ULDC UR4, c[0x0][0x154] ;  /* 0x0000550000047ab9 */ /* 0x000fe20000000800 */
[----:B------:R-:W-:Y:S01]  /*0880*/  LEA.HI R3, R3, R10, RZ, 0x3 ;  /* 0x0000000a03037211 */ /* 0x000fe200078f18ff */
[----:B------:R-:W4:Y:S01]  /*0890*/  F2I.U32.TRUNC.NTZ R13, R13 ;  /* 0x0000000d000d7305 */ /* 0x000f22000020f000 */
[----:B------:R-:W-:Y:S01]  /*08a0*/  ISETP.NE.AND P4, PT, R0, RZ, PT ;  /* 0x000000ff0000720c */ /* 0x000fe20003f85270 */
[----:B------:R-:W-:Y:S01]  /*08b0*/  IMAD.IADD R11, R2, 0x1, -R11 ;  /* 0x00000001020b7824 */ /* 0x000fe200078e0a0b */
[--C-:B------:R-:W-:Y:S01]  /*08c0*/  SHF.R.S32.HI R9, RZ, 0x3, R3.reuse ;  /* 0x00000003ff097819 */ /* 0x100fe20000011403 */
[----:B------:R-:W-:Y:S01]  /*08d0*/  IMAD.MOV.U32 R152, RZ, RZ, 0x1 ;  /* 0x00000001ff987424 */ /* 0x000fe200078e00ff */
[----:B-1----:R-:W-:Y:S01]  /*08e0*/  SHF.R.S32.HI R8, RZ, 0x1f, R3 ;  /* 0x0000001fff087819 */ /* 0x002fe20000011403 */
[----:B------:R-:W-:Y:S01]  /*08f0*/  NOP ;  /* 0x0000000000007918 */ /* 0x000fe20000000000 */
[----:B------:R-:W-:-:S02]  /*0900*/  ISETP.EQ.OR P2, PT, R0, 0x3, !P4 ;  /* 0x000000030000780c */ /* 0x000fc40006742670 */
[----:B------:R-:W-:Y:S02]  /*0910*/  LEA.HI R8, R8, R9, RZ, 0x2 ;  /* 0x0000000908087211 */ /* 0x000fe400078f10ff */
[----:B------:R-:W-:Y:S02]  /*0920*/  ISETP.EQ.AND P2, PT, R7, RZ, P2 ;  /* 0x000000ff0700720c */ /* 0x000fe40001742270 */
[----:B------:R-:W-:Y:S02]  /*0930*/  LOP3.LUT R8, R8, 0xfffffffc, RZ, 0xc0, !PT ;  /* 0xfffffffc08087812 */ /* 0x000fe400078ec0ff */
[----:B--2---:R-:W-:Y:S01]  /*0940*/  ISETP.NE.OR P1, PT, R12, RZ, !P1 ;  /* 0x000000ff0c00720c */ /* 0x004fe20004f25670 */
[----:B----4-:R-:W-:Y:S01]  /*0950*/  IMAD.MOV R15, RZ, RZ, -R13 ;  /* 0x000000ffff0f7224 */ /* 0x010fe200078e0a0d */
[----:B------:R-:W-:Y:S01]  /*0960*/  IADD3 R8, R9, -R8, RZ ;  /* 0x8000000809087210 */ /* 0x000fe20007ffe0ff */
[----:B------:R-:W1:Y:S01]  /*0970*/  LDC R13, c[0x0][0x140] ;  /* 0x00005000ff0d7b82 */ /* 0x000e620000000800 */
[----:B-----5:R-:W-:-:S02]  /*0980*/  I2FP.F32.U32 R3, R6 ;  /* 0x0000000600037245 */ /* 0x020fc40000201000 */
[----:B------:R-:W-:Y:S01]  /*0990*/  SEL R22, RZ, 0x1, !P2 ;  /* 0x00000001ff167807 */ /* 0x000fe20005000000 */
[----:B------:R-:W-:Y:S02]  /*09a0*/  IMAD R8, R11, 0x4, R8 ;  /* 0x000000040b087824 */ /* 0x000fe400078e0208 */
[----:B------:R-:W-:Y:S01]  /*09b0*/  FMUL R12, R3, UR4 ;  /* 0x00000004030c7c20 */ /* 0x000fe20008400000 */
[----:B---3--:R-:W-:Y:S01]  /*09c0*/  IMAD R3, R14, R15, UR9 ;  /* 0x000000090e037e24 */ /* 0x008fe2000f8e020f */
[----:B------:R-:W2:Y:S01]  /*09d0*/  LDC R9, c[0x0][0x148] ;  /* 0x00005200ff097b82 */ /* 0x000ea20000000800 */
[C---:B------:R-:W-:Y:S01]  /*09e0*/  LEA.HI R2, R8.reuse, R8, RZ, 0x1 ;  /* 0x0000000808027211 */ /* 0x040fe200078f08ff */
[----:B------:R-:W-:Y:S01]  /*09f0*/  VOTEU.ALL UP0, P1 ;  /* 0x00000000003f7886 */ /* 0x000fe20000800000 */
[----:B------:R-:W-:Y:S01]  /*0a00*/  SHF.L.U32 R153, R8, 0x2, RZ ;  /* 0x0000000208997819 */ /* 0x000fe200000006ff */
[----:B------:R-:W3:Y:S01]  /*0a10*/  F2I.U32.TRUNC.NTZ R12, R12 ;  /* 0x0000000c000c7305 */ /* 0x000ee2000020f000 */
[----:B------:R-:W-:Y:S01]  /*0a20*/  LOP3.LUT R11, R2, 0xfffffffe, RZ, 0xc0, !PT ;  /* 0xfffffffe020b7812 */ /* 0x000fe200078ec0ff */
[----:B------:R-:W-:Y:S01]  /*0a30*/  UMOV UR4, 0x20 ;  /* 0x0000002000047882 */ /* 0x000fe20000000000 */
[C---:B------:R-:W-:Y:S01]  /*0a40*/  LOP3.LUT R153, R8.reuse, 0xc, R153, 0x78, !PT ;  /* 0x0000000c08997812 */ /* 0x040fe200078e7899 */
[----:B------:R-:W4:Y:S01]  /*0a50*/  @!UP0 S2UR UR7, SR_CgaCtaId ;  /* 0x00000000000789c3 */ /* 0x000f220000008800 */
[----:B------:R-:W-:Y:S01]  /*0a60*/  @!UP0 UMOV UR6, 0x400 ;  /* 0x0000040000068882 */ /* 0x000fe20000000000 */
[----:B------:R-:W-:Y:S01]  /*0a70*/  IMAD.IADD R2, R8, 0x1, -R11 ;  /* 0x0000000108027824 */ /* 0x000fe200078e0a0b */
[----:B------:R-:W-:-:S04]  /*0a80*/  @!UP0 UIADD3 UR4, -UR4, 0x100000, URZ ;  /* 0x0010000004048890 */ /* 0x000fc8000fffe13f */
[----:B------:R-:W-:Y:S02]  /*0a90*/  @!UP0 USHF.L.U32 UR5, UR4, 0xb, URZ ;  /* 0x0000000b04058899 */ /* 0x000fe4000800063f */
[----:B------:R-:W-:Y:S01]  /*0aa0*/  @!UP0 USHF.L.U32 UR4, UR4, 0x1, URZ ;  /* 0x0000000104048899 */ /* 0x000fe2000800063f */
[----:B------:R-:W-:Y:S01]  /*0ab0*/  VIADD R8, R7, 0xffffffff ;  /* 0xffffffff07087836 */ /* 0x000fe20000000000 */
[----:B------:R-:W-:Y:S01]  /*0ac0*/  VOTEU.ALL UP1, P1 ;  /* 0x00000000003f7886 */ /* 0x000fe20000820000 */
[----:B------:R-:W-:Y:S02]  /*0ad0*/  ISETP.NE.AND P5, PT, R2, R3, PT ;  /* 0x000000030200720c */ /* 0x000fe40003fa5270 */
[----:B-1----:R-:W-:Y:S01]  /*0ae0*/  ISETP.EQ.U32.AND P2, PT, R13, 0x1, PT ;  /* 0x000000010d00780c */ /* 0x002fe20003f42070 */
[----:B---3--:R-:W-:-:S04]  /*0af0*/  IMAD.MOV R23, RZ, RZ, -R12 ;  /* 0x000000ffff177224 */ /* 0x008fc800078e0a0c */
[----:B--2---:R-:W-:-:S06]  /*0b00*/  IMAD R11, R9, R23, R6 ;  /* 0x00000017090b7224 */ /* 0x004fcc00078e0206 */
[----:B------:R-:W-:-:S04]  /*0b10*/  @P5 LEA.HI R2, R153, R153, RZ, 0x1 ;  /* 0x0000009999025211 */ /* 0x000fc800078f08ff */
[----:B------:R-:W-:Y:S01]  /*0b20*/  @P5 SHF.R.S32.HI R2, RZ, 0x1, R2 ;  /* 0x00000001ff025819 */ /* 0x000fe20000011402 */
[----:B----4-:R-:W-:Y:S01]  /*0b30*/  @!UP0 ULEA UR6, UR7, UR6, 0x18 ;  /* 0x0000000607068291 */ /* 0x010fe2000f8ec03f */
[----:B------:R-:W-:Y:S02]  /*0b40*/  VOTEU.ALL UP0, P1 ;  /* 0x00000000003f7886 */ /* 0x000fe40000800000 */
[----:B------:R-:W-:Y:S02]  /*0b50*/  @P5 ISETP.NE.AND P6, PT, R2, R11, PT ;  /* 0x0000000b0200520c */ /* 0x000fe40003fc5270 */
[----:B------:R-:W-:Y:S02]  /*0b60*/  LOP3.LUT P1, RZ, R10, 0x7, RZ, 0xc0, !PT ;  /* 0x000000070aff7812 */ /* 0x000fe4000782c0ff */
[----:B------:R-:W-:Y:S02]  /*0b70*/  @P5 SEL R152, RZ, 0x1, P6 ;  /* 0x00000001ff985807 */ /* 0x000fe40003000000 */
[----:B------:R-:W-:-:S02]  /*0b80*/  ISETP.NE.AND P5, PT, R7, RZ, PT ;  /* 0x000000ff0700720c */ /* 0x000fc40003fa5270 */
[----:B------:R-:W-:Y:S01]  /*0b90*/  ISETP.LT.U32.AND P1, PT, R153, 0x2, !P1 ;  /* 0x000000029900780c */ /* 0x000fe20004f21070 */
[----:B------:R-:W1:Y:S02]  /*0ba0*/  FENCE.VIEW.ASYNC.S ;  /* 0x00000000000073c6 */ /* 0x000e640000000000 */
[----:B-1----:R1:W2:Y:S01]  /*0bb0*/  @!UP0 SYNCS.EXCH.64 URZ, [UR6+0x80], UR4 ;  /* 0x00008004063f85b2 */ /* 0x0022a20008000100 */
[----:B------:R-:W-:Y:S02]  /*0bc0*/  ISETP.EQ.AND P6, PT, R0, 0x2, !P5 ;  /* 0x000000020000780c */ /* 0x000fe40006fc2270 */
[----:B------:R-:W-:Y:S02]  /*0bd0*/  SEL R11, RZ, 0x1, !P1 ;  /* 0x00000001ff0b7807 */ /* 0x000fe40004800000 */
[----:B------:R-:W-:Y:S02]  /*0be0*/  ISETP.GE.U32.AND P1, PT, R8, 0x2, PT ;  /* 0x000000020800780c */ /* 0x000fe40003f26070 */
[----:B------:R-:W-:-:S02]  /*0bf0*/  SEL R19, RZ, 0x1, !P6 ;  /* 0x00000001ff137807 */ /* 0x000fc40007000000 */
[----:B------:R-:W-:Y:S02]  /*0c00*/  LOP3.LUT R152, R152, R11, RZ, 0xc0, !PT ;  /* 0x0000000b98987212 */ /* 0x000fe400078ec0ff */
[----:B------:R-:W-:Y:S02]  /*0c10*/  SEL R19, R19, 0x2, P1 ;  /* 0x0000000213137807 */ /* 0x000fe40000800000 */
[----:B------:R-:W-:Y:S01]  /*0c20*/  SEL R22, R22, 0x2, P1 ;  /* 0x0000000216167807 */ /* 0x000fe20000800000 */
[----:B------:R1:W3:Y:S01]  /*0c30*/  @!UP1 SYNCS.EXCH.64 URZ, [UR6+0x88], UR4 ;  /* 0x00008804063f95b2 */ /* 0x0002e20008000100 */
[----:B------:R-:W-:Y:S01]  /*0c40*/  NOP ;  /* 0x0000000000007918 */ /* 0x000fe20000000000 */
[----:B------:R-:W-:Y:S05]  /*0c50*/  @!P2 BRA `(.L_x_8) ;  /* 0x000000000008a947 */ /* 0x000fea0003800000 */
[----:B--23--:R-:W-:Y:S01]  /*0c60*/  UCGABAR_ARV ;  /* 0x00000000000079c7 */ /* 0x00cfe20008000000 */
[----:B------:R-:W-:Y:S05]  /*0c70*/  BRA `(.L_x_9) ;  /* 0x0000000000047947 */ /* 0x000fea0003800000 */
.L_x_8:
[----:B--23--:R-:W-:Y:S01]  /*0c80*/  NOP ;  /* 0x0000000000007918 */ /* 0x00cfe20000000000 */
.L_x_9:
[----:B------:R-:W2:Y:S01]  /*0c90*/  LDC R2, c[0x0][0x904] ;  /* 0x00024100ff027b82 */ /* 0x000ea20000000800 */
[----:B------:R-:W-:Y:S01]  /*0ca0*/  MOV R10, UR9 ;  /* 0x00000009000a7c02 */ /* 0x000fe20008000f00 */
[----:B------:R-:W-:Y:S01]  /*0cb0*/  IMAD.MOV.U32 R11, RZ, RZ, RZ ;  /* 0x000000ffff0b7224 */ /* 0x000fe200078e00ff */
[----:B--2---:R-:W-:-:S04]  /*0cc0*/  ISETP.NE.AND P1, PT, R2, 0x1, PT ;  /* 0x000000010200780c */ /* 0x004fc80003f25270 */
[----:B------:R-:W-:-:S09]  /*0cd0*/  P2R R7, PR, RZ, 0x2 ;  /* 0x00000002ff077803 */ /* 0x000fd20000000000 */
[----:B------:R-:W2:Y:S01]  /*0ce0*/  @P1 LDC R17, c[0x0][0x10] ;  /* 0x00000400ff111b82 */ /* 0x000ea20000000800 */
[----:B------:R-:W-:Y:S02]  /*0cf0*/  @P1 IMAD.MOV.U32 R7, RZ, RZ, RZ ;  /* 0x000000ffff071224 */ /* 0x000fe400078e00ff */
[----:B------:R-:W-:-:S05]  /*0d00*/  @P1 IMAD.MOV.U32 R15, RZ, RZ, RZ ;  /* 0x000000ffff0f1224 */ /* 0x000fca00078e00ff */
[----:B------:R-:W3:Y:S01]  /*0d10*/  @!P1 LDC R13, c[0x0][0xc] ;  /* 0x00000300ff0d9b82 */ /* 0x000ee20000000800 */
[----:B-1----:R-:W-:Y:S01]  /*0d20*/  ULDC UR4, c[0x0][0xc] ;  /* 0x0000030000047ab9 */ /* 0x002fe20000000800 */
[----:B------:R-:W-:Y:S01]  /*0d30*/  ULDC UR5, c[0x0][0x10] ;  /* 0x0000040000057ab9 */ /* 0x000fe20000000800 */
[----:B------:R-:W-:Y:S01]  /*0d40*/  ULDC UR6, c[0x0][0x14] ;  /* 0x0000050000067ab9 */ /* 0x000fe20000000800 */
[----:B------:R-:W-:-:S04]  /*0d50*/  UIMAD.WIDE.U32 UR4, UR4, UR5, URZ ;  /* 0x00000005040472a5 */ /* 0x000fc8000f8e003f */
[----:B------:R-:W-:Y:S02]  /*0d60*/  UIMAD.WIDE.U32 UR46, UR4, UR6, URZ ;  /* 0x00000006042e72a5 */ /* 0x000fe4000f8e003f */
[----:B------:R-:W-:-:S04]  /*0d70*/  UIMAD UR38, UR5, UR6, URZ ;  /* 0x00000006052672a4 */ /* 0x000fc8000f8e023f */
[----:B------:R-:W-:Y:S01]  /*0d80*/  UIADD3 UR38, UR47, UR38, URZ ;  /* 0x000000262f267290 */ /* 0x000fe2000fffe03f */
[----:B--2---:R-:W-:-:S05]  /*0d90*/  @P1 IMAD.WIDE.U32 R16, R17, UR9, R6 ;  /* 0x0000000911101c25 */ /* 0x004fca000f8e0006 */
[----:B------:R-:W-:Y:S01]  /*0da0*/  @P1 IADD3 R17, R17, R15, RZ ;  /* 0x0000000f11111210 */ /* 0x000fe20007ffe0ff */
[----:B---3--:R-:W-:-:S04]  /*0db0*/  @!P1 IMAD.WIDE.U32 R10, R6, R13, R10 ;  /* 0x0000000d060a9225 */ /* 0x008fc800078e000a */
[----:B------:R-:W-:Y:S02]  /*0dc0*/  @!P1 IMAD.MOV.U32 R16, RZ, RZ, R10 ;  /* 0x000000ffff109224 */ /* 0x000fe400078e000a */
[----:B------:R-:W-:Y:S01]  /*0dd0*/  @!P1 IMAD.MOV.U32 R17, RZ, RZ, R11 ;  /* 0x000000ffff119224 */ /* 0x000fe200078e000b */
[----:B------:R-:W-:Y:S06]  /*0de0*/  @!P2 BRA `(.L_x_10) ;  /* 0x00000000000ca947 */ /* 0x000fec0003800000 */
[----:B------:R-:W-:Y:S01]  /*0df0*/  UCGABAR_WAIT ;  /* 0x0000000000007dc7 */ /* 0x000fe20008000000 */
[----:B------:R-:W-:Y:S01]  /*0e00*/  CCTL.IVALL ;  /* 0x00000000ff00798f */ /* 0x000fe20002000000 */
[----:B------:R-:W-:Y:S05]  /*0e10*/  BRA `(.L_x_11) ;  /* 0x0000000000047947 */ /* 0x000fea0003800000 */
.L_x_10:
[----:B------:R-:W-:Y:S06]  /*0e20*/  BAR.SYNC.DEFER_BLOCKING 0x0 ;  /* 0x0000000000007b1d */ /* 0x000fec0000010000 */
.L_x_11:
[----:B------:R-:W1:Y:S01]  /*0e30*/  S2UR UR37, SR_CgaCtaId ;  /* 0x00000000002579c3 */ /* 0x000e620000008800 */
[----:B------:R-:W-:Y:S04]  /*0e40*/  BSSY B6, `(.L_x_12) ;  /* 0x000090e000067945 */ /* 0x000fe80003800000 */
[----:B------:R-:W-:Y:S05]  /*0e50*/  @!P5 BRA `(.L_x_13) ;  /* 0x0000006000ccd947 */ /* 0x000fea0003800000 */
[----:B------:R-:W-:-:S13]  /*0e60*/  ISETP.GT.U32.AND P0, PT, R8, 0x1, PT ;  /* 0x000000010800780c */ /* 0x000fda0003f04070 */
[----:B------:R-:W-:Y:S05]  /*0e70*/  @P0 BRA `(.L_x_14) ;  /* 0x0000009000280947 */ /* 0x000fea0003800000 */
[----:B------:R-:W-:Y:S01]  /*0e80*/  ULDC.64 UR4, c[0x0][0x8f8] ;  /* 0x00023e0000047ab9 */ /* 0x000fe20000000a00 */
[----:B------:R-:W-:Y:S01]  /*0e90*/  UMOV UR55, 0xffffffff ;  /* 0xffffffff00377882 */ /* 0x000fe20000000000 */
[----:B------:R-:W-:Y:S01]  /*0ea0*/  ISETP.GE.U32.AND P0, PT, R16, UR4, PT ;  /* 0x0000000410007c0c */ /* 0x000fe2000bf06070 */
[----:B------:R-:W-:Y:S01]  /*0eb0*/  IMAD.MOV.U32 R155, RZ, RZ, -0x1 ;  /* 0xffffffffff9b7424 */ /* 0x000fe200078e00ff */
[----:B------:R-:W-:Y:S02]  /*0ec0*/  PRMT R154, RZ, 0x7610, R154 ;  /* 0x00007610ff9a7816 */ /* 0x000fe4000000009a */
[----:B------:R-:W-:Y:S02]  /*0ed0*/  ISETP.GE.U32.AND.EX P0, PT, R17, UR5, PT, P0 ;  /* 0x0000000511007c0c */ /* 0x000fe4000bf06100 */
[----:B------:R-:W-:Y:S02]  /*0ee0*/  MOV R156, 0xffffffff ;  /* 0xffffffff009c7802 */ /* 0x000fe40000000f00 */
[----:B------:R-:W-:-:S09]  /*0ef0*/  PRMT R0, RZ, 0x7610, R0 ;  /* 0x00007610ff007816 */ /* 0x000fd20000000000 */
[----:B------:R-:W-:Y:S05]  /*0f00*/  @P0 BRA `(.L_x_15) ;  /* 0x00000004002c0947 */ /* 0x000fea0003800000 */
[----:B------:R-:W2:Y:S01]  /*0f10*/  LDC.64 R20, c[0x0][0x8d0] ;  /* 0x00023400ff147b82 */ /* 0x000ea20000000a00 */
[----:B------:R-:W-:Y:S01]  /*0f20*/  IMAD.MOV.U32 R4, RZ, RZ, R16 ;  /* 0x000000ffff047224 */ /* 0x000fe200078e0010 */
[----:B------:R-:W-:-:S06]  /*0f30*/  MOV R5, R17 ;  /* 0x0000001100057202 */ /* 0x000fcc0000000f00 */
[----:B------:R-:W3:Y:S08]  /*0f40*/  LDC R0, c[0x0][0x8d8] ;  /* 0x00023600ff007b82 */ /* 0x000ef00000000800 */
[----:B------:R-:W4:Y:S01]  /*0f50*/  LDC.64 R24, c[0x0][0x8c8] ;  /* 0x00023200ff187b82 */ /* 0x000f220000000a00 */
[----:B--2---:R-:W-:-:S04]  /*0f60*/  ISETP.NE.U32.AND P0, PT, R20, RZ, PT ;  /* 0x000000ff1400720c */ /* 0x004fc80003f05070 */
[----:B------:R-:W-:-:S13]  /*0f70*/  ISETP.NE.AND.EX P0, PT, R21, RZ, PT, P0 ;  /* 0x000000ff1500720c */ /* 0x000fda0003f05300 */
[----:B---34-:R-:W-:Y:S05]  /*0f80*/  @!P0 BRA `(.L_x_16) ;  /* 0x0000000000288947 */ /* 0x018fea0003800000 */
[----:B------:R-:W2:Y:S02]  /*0f90*/  LDC R13, c[0x0][0x8dc] ;  /* 0x00023700ff0d7b82 */ /* 0x000ea40000000800 */
[----:B--2---:R-:W-:-:S05]  /*0fa0*/  IADD3 R13, P0, R16, R13, RZ ;  /* 0x0000000d100d7210 */ /* 0x004fca0007f1e0ff */
[----:B------:R-:W-:-:S04]  /*0fb0*/  IMAD.X R15, RZ, RZ, R17, P0 ;  /* 0x000000ffff0f7224 */ /* 0x000fc800000e0611 */
[----:B------:R-:W-:-:S04]  /*0fc0*/  IMAD.WIDE.U32 R4, R15, R20, RZ ;  /* 0x000000140f047225 */ /* 0x000fc800078e00ff */
[----:B------:R-:W-:-:S04]  /*0fd0*/  IMAD.WIDE.U32 R10, P0, R13, R21, R4 ;  /* 0x000000150d0a7225 */ /* 0x000fc80007800004 */
[----:B------:R-:W-:Y:S01]  /*0fe0*/  IMAD.WIDE.U32 R4, R13, R20, RZ ;  /* 0x000000140d047225 */ /* 0x000fe200078e00ff */
[----:B------:R-:W-:-:S03]  /*0ff0*/  MOV R12, R11 ;  /* 0x0000000b000c7202 */ /* 0x000fc60000000f00 */
[----:B------:R-:W-:Y:S01]  /*1000*/  IMAD.X R13, RZ, RZ, RZ, P0 ;  /* 0x000000ffff0d7224 */ /* 0x000fe200000e06ff */
[----:B------:R-:W-:-:S05]  /*1010*/  IADD3 RZ, P0, R5, R10, RZ ;  /* 0x0000000a05ff7210 */ /* 0x000fca0007f1e0ff */
[----:B------:R-:W-:-:S08]  /*1020*/  IMAD.WIDE.U32.X R4, R15, R21, R12, P0 ;  /* 0x000000150f047225 */ /* 0x000fd000000e040c */
.L_x_16:
[----:B------:R-:W2:Y:S01]  /*1030*/  LDC.64 R26, c[0x0][0x8e8] ;  /* 0x00023a00ff1a7b82 */ /* 0x000ea20000000a00 */
[-CC-:B------:R-:W-:Y:S01]  /*1040*/  SHF.R.U64 R29, R4, R0.reuse, R5.reuse ;  /* 0x00000000041d7219 */ /* 0x180fe20000001205 */
[----:B------:R-:W-:Y:S01]  /*1050*/  IMAD R28, R9, R23, R6 ;  /* 0x00000017091c7224 */ /* 0x000fe200078e0206 */
[----:B------:R-:W-:Y:S01]  /*1060*/  SHF.R.U32.HI R0, RZ, R0, R5 ;  /* 0x00000000ff007219 */ /* 0x000fe20000011605 */
[----:B------:R-:W-:Y:S01]  /*1070*/  IMAD.MOV.U32 R30, RZ, RZ, 0x1 ;  /* 0x00000001ff1e7424 */ /* 0x000fe200078e00ff */
[----:B------:R-:W-:-:S03]  /*1080*/  IADD3 R7, P0, RZ, -R29, RZ ;  /* 0x8000001dff077210 */ /* 0x000fc60007f1e0ff */
[----:B------:R-:W3:Y:S02]  /*1090*/  LDC R8, c[0x0][0x8c0] ;  /* 0x00023000ff087b82 */ /* 0x000ee40000000800 */
[----:B------:R-:W-:-:S04]  /*10a0*/  IMAD.X R5, RZ, RZ, ~R0, P0 ;  /* 0x000000ffff057224 */ /* 0x000fc800000e0e00 */
[-C--:B------:R-:W-:Y:S02]  /*10b0*/  IMAD R0, R5, R24.reuse, RZ ;  /* 0x0000001805007224 */ /* 0x080fe400078e02ff */
[----:B------:R-:W4:Y:S01]  /*10c0*/  LDC R11, c[0x0][0x8b0] ;  /* 0x00022c00ff0b7b82 */ /* 0x000f220000000800 */
[----:B------:R-:W-:-:S04]  /*10d0*/  IMAD.WIDE.U32 R4, R7, R24, R16 ;  /* 0x0000001807047225 */ /* 0x000fc800078e0010 */
[----:B------:R-:W-:Y:S01]  /*10e0*/  IMAD R7, R7, R25, R0 ;  /* 0x0000001907077224 */ /* 0x000fe200078e0200 */
[----:B------:R-:W-:Y:S02]  /*10f0*/  MOV R0, 0xffffffff ;  /* 0xffffffff00007802 */ /* 0x000fe40000000f00 */
[----:B------:R-:W5:Y:S01]  /*1100*/  LDC R21, c[0x0][0x900] ;  /* 0x00024000ff157b82 */ /* 0x000f620000000800 */
[----:B------:R-:W-:Y:S01]  /*1110*/  IMAD.IADD R5, R5, 0x1, R7 ;  /* 0x0000000105057824 */ /* 0x000fe200078e0207 */
[----:B--2---:R-:W-:-:S04]  /*1120*/  ISETP.NE.U32.AND P0, PT, R26, RZ, PT ;  /* 0x000000ff1a00720c */ /* 0x004fc80003f05070 */
[----:B------:R-:W-:Y:S02]  /*1130*/  ISETP.NE.AND.EX P0, PT, R27, RZ, PT, P0 ;  /* 0x000000ff1b00720c */ /* 0x000fe40003f05300 */
[----:B------:R-:W2:Y:S01]  /*1140*/  LDC R15, c[0x0][0x8a8] ;  /* 0x00022a00ff0f7b82 */ /* 0x000ea20000000800 */
[-CC-:B---3--:R-:W-:Y:S02]  /*1150*/  SHF.R.U64 R13, R4, R8.reuse, R5.reuse ;  /* 0x00000008040d7219 */ /* 0x188fe40000001205 */
[----:B------:R-:W-:-:S05]  /*1160*/  SHF.R.U32.HI R4, RZ, R8, R5 ;  /* 0x00000008ff047219 */ /* 0x000fca0000011605 */
[----:B------:R-:W3:Y:S01]  /*1170*/  LDC R12, c[0x0][0x8f0] ;  /* 0x00023c00ff0c7b82 */ /* 0x000ee20000000800 */
[-CC-:B----4-:R-:W-:Y:S02]  /*1180*/  SHF.R.U64 R25, R13, R11.reuse, R4.reuse ;  /* 0x0000000b0d197219 */ /* 0x190fe40000001204 */
[----:B------:R-:W-:-:S05]  /*1190*/  SHF.R.U32.HI R4, RZ, R11, R4 ;  /* 0x0000000bff047219 */ /* 0x000fca0000011604 */
[----:B------:R-:W4:Y:S01]  /*11a0*/  LDC R14, c[0x0][0x8e0] ;  /* 0x00023800ff0e7b82 */ /* 0x000f220000000800 */
[-CC-:B-----5:R-:W-:Y:S02]  /*11b0*/  SHF.R.U64 R24, R25, R21.reuse, R4.reuse ;  /* 0x0000001519187219 */ /* 0x1a0fe40000001204 */
[-C--:B------:R-:W-:Y:S02]  /*11c0*/  SHF.L.U32 R0, R0, R21.reuse, RZ ;  /* 0x0000001500007219 */ /* 0x080fe400000006ff */
[----:B------:R-:W-:Y:S01]  /*11d0*/  SHF.R.U32.HI R5, RZ, R21, R4 ;  /* 0x00000015ff057219 */ /* 0x000fe20000011604 */
[----:B------:R-:W-:Y:S01]  /*11e0*/  IMAD.MOV.U32 R4, RZ, RZ, R24 ;  /* 0x000000ffff047224 */ /* 0x000fe200078e0018 */
[----:B------:R-:W-:Y:S01]  /*11f0*/  LOP3.LUT R10, RZ, R0, RZ, 0x33, !PT ;  /* 0x00000000ff0a7212 */ /* 0x000fe200078e33ff */
[----:B------:R-:W1:Y:S01]  /*1200*/  LDC R20, c[0x0][0x8b8] ;  /* 0x00022e00ff147b82 */ /* 0x000e620000000800 */
[----:B------:R-:W-:Y:S05]  /*1210*/  @!P0 BRA `(.L_x_17) ;  /* 0x0000000000288947 */ /* 0x000fea0003800000 */
[----:B------:R-:W5:Y:S02]  /*1220*/  LDC R9, c[0x0][0x8f4] ;  /* 0x00023d00ff097b82 */ /* 0x000f640000000800 */
[----:B-----5:R-:W-:-:S04]  /*1230*/  IADD3 R9, P0, R24, R9, RZ ;  /* 0x0000000918097210 */ /* 0x020fc80007f1e0ff */
[----:B------:R-:W-:-:S05]  /*1240*/  IADD3.X R11, RZ, R5, RZ, P0, !PT ;  /* 0x00000005ff0b7210 */ /* 0x000fca00007fe4ff */
[----:B------:R-:W-:-:S04]  /*1250*/  IMAD.WIDE.U32 R4, R11, R26, RZ ;  /* 0x0000001a0b047225 */ /* 0x000fc800078e00ff */
[----:B------:R-:W-:-:S04]  /*1260*/  IMAD.WIDE.U32 R6, P0, R9, R27, R4 ;  /* 0x0000001b09067225 */ /* 0x000fc80007800004 */
[----:B------:R-:W-:-:S04]  /*1270*/  IMAD.WIDE.U32 R4, R9, R26, RZ ;  /* 0x0000001a09047225 */ /* 0x000fc800078e00ff */
[----:B------:R-:W-:Y:S01]  /*1280*/  IMAD.X R9, RZ, RZ, RZ, P0 ;  /* 0x000000ffff097224 */ /* 0x000fe200000e06ff */
[----:B------:R-:W-:Y:S01]  /*1290*/  IADD3 RZ, P0, R5, R6, RZ ;  /* 0x0000000605ff7210 */ /* 0x000fe20007f1e0ff */
[----:B------:R-:W-:-:S04]  /*12a0*/  IMAD.MOV.U32 R8, RZ, RZ, R7 ;  /* 0x000000ffff087224 */ /* 0x000fc800078e0007 */
[----:B------:R-:W-:-:S08]  /*12b0*/  IMAD.WIDE.U32.X R4, R11, R27, R8, P0 ;  /* 0x0000001b0b047225 */ /* 0x000fd000000e0408 */
.L_x_17:
[----:B---3--:R-:W-:Y:S02]  /*12c0*/  SHF.R.U64 R4, R4, R12, R5 ;  /* 0x0000000c04047219 */ /* 0x008fe40000001205 */
[----:B------:R-:W-:Y:S02]  /*12d0*/  SHF.L.U32 R0, R30, R21, RZ ;  /* 0x000000151e007219 */ /* 0x000fe400000006ff */
[----:B------:R-:W-:Y:S01]  /*12e0*/  LOP3.LUT R5, R25, R10, RZ, 0xc0, !PT ;  /* 0x0000000a19057212 */ /* 0x000fe200078ec0ff */
[----:B------:R-:W-:Y:S01]  /*12f0*/  IMAD.MOV R7, RZ, RZ, -R4 ;  /* 0x000000ffff077224 */ /* 0x000fe200078e0a04 */
[----:B--2---:R-:W-:Y:S02]  /*1300*/  IADD3 R6, R15, -0x1, RZ ;  /* 0xffffffff0f067810 */ /* 0x004fe40007ffe0ff */
[----:B------:R-:W-:Y:S01]  /*1310*/  SEL R3, R3, R28, !P1 ;  /* 0x0000001c03037207 */ /* 0x000fe20004800000 */
[----:B------:R-:W-:Y:S01]  /*1320*/  IMAD R4, R0, R4, R5 ;  /* 0x0000000400047224 */ /* 0x000fe200078e0205 */
[----:B------:R-:W-:Y:S01]  /*1330*/  LOP3.LUT R6, R13, R6, RZ, 0xc0, !PT ;  /* 0x000000060d067212 */ /* 0x000fe200078ec0ff */
[----:B----4-:R-:W-:Y:S01]  /*1340*/  IMAD R0, R7, R14, R24 ;  /* 0x0000000e07007224 */ /* 0x010fe200078e0218 */
[----:B------:R-:W-:Y:S01]  /*1350*/  R2UR UR55, R29 ;  /* 0x000000001d3772ca */ /* 0x000fe200000e0000 */
[----:B-1----:R-:W-:-:S02]  /*1360*/  IMAD R3, R4, R20, R3 ;  /* 0x0000001404037224 */ /* 0x002fc400078e0203 */
[----:B------:R-:W-:Y:S02]  /*1370*/  IMAD R0, R0, R15, R6 ;  /* 0x0000000f00007224 */ /* 0x000fe400078e0206 */
[----:B------:R-:W-:-:S03]  /*1380*/  IMAD.MOV.U32 R4, RZ, RZ, 0x1 ;  /* 0x00000001ff047424 */ /* 0x000fc600078e00ff */
[----:B------:R-:W-:Y:S02]  /*1390*/  SEL R155, R0, R3, !P1 ;  /* 0x00000003009b7207 */ /* 0x000fe40004800000 */
[----:B------:R-:W-:Y:S02]  /*13a0*/  SEL R156, R3, R0, !P1 ;  /* 0x00000000039c7207 */ /* 0x000fe40004800000 */
[----:B------:R-:W-:-:S07]  /*13b0*/  PRMT R0, R4, 0x7610, R0 ;  /* 0x0000761004007816 */ /* 0x000fce0000000000 */
.L_x_15:
[----:B------:R-:W-:-:S08]  /*13c0*/  NOP ;  /* 0x0000000000007918 */ /* 0x000fd00000000000 */
[----:B------:R-:W2:Y:S02]  /*13d0*/  USETMAXREG.TRY_ALLOC.CTAPOOL UP0, 0xe8 ;  /* 0x000000e8000079c8 */ /* 0x000ea40008000600 */
[----:B--2---:R-:W-:-:S13]  /*13e0*/  PLOP3.LUT P0, PT, PT, PT, UP0, 0x80, 0x0 ;  /* 0x000000000000781c */ /* 0x004fda0003f0f008 */
[----:B------:R-:W-:Y:S05]  /*13f0*/  @!P0 BRA `(.L_x_15) ;  /* 0xfffffffc00f08947 */ /* 0x000fea000383ffff */
[----:B------:R-:W-:Y:S02]  /*1400*/  ULDC.64 UR4, c[0x0][0x590] ;  /* 0x0001640000047ab9 */ /* 0x000fe40000000a00 */
[----:B------:R-:W-:Y:S01]  /*1410*/  MOV R166, UR4 ;  /* 0x0000000400a67c02 */ /* 0x000fe20008000f00 */
[----:B------:R-:W-:-:S03]  /*1420*/  IMAD.U32 R167, RZ, RZ, UR5 ;  /* 0x00000005ffa77e24 */ /* 0x000fc6000f8e00ff */
[----:B------:R-:W-:-:S04]  /*1430*/  ISETP.NE.U32.AND P0, PT, R166, RZ, PT ;  /* 0x000000ffa600720c */ /* 0x000fc80003f05070 */
[----:B------:R-:W-:-:S13]  /*1440*/  ISETP.NE.AND.EX P0, PT, R167, RZ, PT, P0 ;  /* 0x000000ffa700720c */ /* 0x000fda0003f05300 */
[----:B------:R-:W-:Y:S05]  /*1450*/  @P0 BRA `(.L_x_18) ;  /* 0x00000000002c0947 */ /* 0x000fea0003800000 */
[----:B------:R-:W-:Y:S02]  /*1460*/  ULDC.64 UR4, c[0x0][0x588] ;  /* 0x0001620000047ab9 */ /* 0x000fe40000000a00 */
[----:B------:R-:W-:-:S04]  /*1470*/  ISETP.NE.U32.AND P0, PT, RZ, UR4, PT ;  /* 0x00000004ff007c0c */ /* 0x000fc8000bf05070 */
[----:B------:R-:W-:-:S13]  /*1480*/  ISETP.NE.AND.EX P0, PT, RZ, UR5, PT, P0 ;  /* 0x00000005ff007c0c */ /* 0x000fda000bf05300 */
[----:B------:R-:W-:Y:S05]  /*1490*/  @!P0 BRA `(.L_x_19) ;  /* 0x0000000000108947 */ /* 0x000fea0003800000 */
[----:B------:R-:W2:Y:S02]  /*14a0*/  LDC.64 R164, c[0x0][0x588] ;  /* 0x00016200ffa47b82 */ /* 0x000ea40000000a00 */
[----:B--2---:R2:W5:Y:S01]  /*14b0*/  LDG.E R164, desc[UR48][R164.64] ;  /* 0x00000030a4a47981 */ /* 0x004562000c1e1900 */
[----:B------:R-:W-:Y:S01]  /*14c0*/  IMAD.MOV.U32 R154, RZ, RZ, 0x1 ;  /* 0x00000001ff9a7424 */ /* 0x000fe200078e00ff */
[----:B------:R-:W-:Y:S06]  /*14d0*/  BRA `(.L_x_18) ;  /* 0x00000000000c7947 */ /* 0x000fec0003800000 */
.L_x_19:
[----:B------:R-:W-:Y:S01]  /*14e0*/  ULDC UR4, c[0x0][0x580] ;  /* 0x0001600000047ab9 */ /* 0x000fe20000000800 */
[----:B------:R-:W-:Y:S01]  /*14f0*/  MOV R154, 0x1 ;  /* 0x00000001009a7802 */ /* 0x000fe20000000f00 */
[----:B------:R-:W-:-:S07]  /*1500*/  IMAD.U32 R164, RZ, RZ, UR4 ;  /* 0x00000004ffa47e24 */ /* 0x000fce000f8e00ff */
.L_x_18:
[----:B------:R-:W-:Y:S02]  /*1510*/  ULDC.64 UR4, c[0x0][0x5b0] ;  /* 0x00016c0000047ab9 */ /* 0x000fe40000000a00 */
[----:B------:R-:W-:-:S04]  /*1520*/  ISETP.NE.U32.AND P0, PT, RZ, UR4, PT ;  /* 0x00000004ff007c0c */ /* 0x000fc8000bf05070 */
[----:B------:R-:W-:-:S13]  /*1530*/  ISETP.NE.AND.EX P0, PT, RZ, UR5, PT, P0 ;  /* 0x00000005ff007c0c */ /* 0x000fda000bf05300 */
[----:B------:R-:W-:Y:S05]  /*1540*/  @P0 BRA `(.L_x_20) ;  /* 0x0000000000240947 */ /* 0x000fea0003800000 */
[----:B------:R-:W-:Y:S02]  /*1550*/  ULDC.64 UR4, c[0x0][0x5a8] ;  /* 0x00016a0000047ab9 */ /* 0x000fe40000000a00 */
[----:B------:R-:W-:-:S04]  /*1560*/  ISETP.NE.U32.AND P0, PT, RZ, UR4, PT ;  /* 0x00000004ff007c0c */ /* 0x000fc8000bf05070 */
[----:B------:R-:W-:-:S13]  /*1570*/  ISETP.NE.AND.EX P0, PT, RZ, UR5, PT, P0 ;  /* 0x00000005ff007c0c */ /* 0x000fda000bf05300 */
[----:B------:R-:W-:Y:S05]  /*1580*/  @!P0 BRA `(.L_x_21) ;  /* 0x00000000000c8947 */ /* 0x000fea0003800000 */
[----:B------:R-:W3:Y:S02]  /*1590*/  LDC.64 R162, c[0x0][0x5a8] ;  /* 0x00016a00ffa27b82 */ /* 0x000ee40000000a00 */
[----:B---3--:R3:W5:Y:S01]  /*15a0*/  LDG.E R162, desc[UR48][R162.64] ;  /* 0x00000030a2a27981 */ /* 0x008762000c1e1900 */
[----:B------:R-:W-:Y:S05]  /*15b0*/  BRA `(.L_x_20) ;  /* 0x0000000000087947 */ /* 0x000fea0003800000 */
.L_x_21:
[----:B------:R-:W-:Y:S02]  /*15c0*/  ULDC UR4, c[0x0][0x5a0] ;  /* 0x0001680000047ab9 */ /* 0x000fe40000000800 */
[----:B------:R-:W-:-:S07]  /*15d0*/  IMAD.U32 R162, RZ, RZ, UR4 ;  /* 0x00000004ffa27e24 */ /* 0x000fce000f8e00ff */
.L_x_20:
[----:B------:R-:W-:Y:S01]  /*15e0*/  LOP3.LUT P1, RZ, R0, 0xff, RZ, 0xc0, !PT ;  /* 0x000000ff00ff7812 */ /* 0x000fe2000782c0ff */
[----:B------:R-:W-:Y:S01]  /*15f0*/  UMOV UR36, URZ ;  /* 0x0000003f00247c82 */ /* 0x000fe20008000000 */
[----:B------:R-:W-:-:S11]  /*1600*/  PLOP3.LUT P0, PT, PT, PT, PT, 0x80, 0x0 ;  /* 0x000000000000781c */ /* 0x000fd60003f0f070 */
[----:B------:R-:W-:Y:S05]  /*1610*/  @!P1 BRA `(.L_x_22) ;  /* 0x0000005800409947 */ /* 0x000fea0003800000 */
[----:B------:R-:W-:Y:S01]  /*1620*/  ULDC UR4, c[0x0][0x28c] ;  /* 0x0000a30000047ab9 */ /* 0x000fe20000000800 */
[----:B------:R-:W-:Y:S01]  /*1630*/  LOP3.LUT P0, RZ, R18, 0x4, RZ, 0xc0, !PT ;  /* 0x0000000412ff7812 */ /* 0x000fe2000780c0ff */
[----:B------:R-:W-:Y:S01]  /*1640*/  UIADD3 UR4, UR4, 0x3f, URZ ;  /* 0x0000003f04047890 */ /* 0x000fe2000fffe03f */
[----:B------:R-:W-:Y:S01]  /*1650*/  MOV R157, 0x10 ;  /* 0x00000010009d7802 */ /* 0x000fe20000000f00 */
[--C-:B-----5:R-:W-:Y:S01]  /*1660*/  IMAD.MOV.U32 R161, RZ, RZ, R164.reuse ;  /* 0x000000ffffa17224 */ /* 0x120fe200078e00a4 */
[----:B--2---:R-:W-:Y:S01]  /*1670*/  LOP3.LUT R165, R22, 0x1, RZ, 0xfc, !PT ;  /* 0x0000000116a57812 */ /* 0x004fe200078efcff */
[----:B------:R-:W-:Y:S01]  /*1680*/  USHF.R.S32.HI UR5, URZ, 0x1f, UR4 ;  /* 0x0000001f3f057899 */ /* 0x000fe20008011404 */
[----:B---3--:R-:W-:Y:S01]  /*1690*/  LOP3.LUT R163, R19, 0x1, RZ, 0xfc, !PT ;  /* 0x0000000113a37812 */ /* 0x008fe200078efcff */
[----:B------:R-:W-:Y:S01]  /*16a0*/  IMAD.MOV.U32 R158, RZ, RZ, R164 ;  /* 0x000000ffff9e7224 */ /* 0x000fe200078e00a4 */
[C---:B------:R-:W-:Y:S01]  /*16b0*/  PRMT R160, R154.reuse, 0x7610, R160 ;  /* 0x000076109aa07816 */ /* 0x040fe200000000a0 */
[----:B------:R-:W-:Y:S01]  /*16c0*/  ULEA.HI UR5, UR5, UR4, URZ, 0x6 ;  /* 0x0000000405057291 */ /* 0x000fe2000f8f303f */
[----:B------:R-:W-:Y:S01]  /*16d0*/  PRMT R159, R154, 0x7610, R159 ;  /* 0x000076109a9f7816 */ /* 0x000fe2000000009f */
[----:B------:R-:W-:Y:S01]  /*16e0*/  ULDC.64 UR40, c[0x0][0x198] ;  /* 0x0000660000287ab9 */ /* 0x000fe20000000a00 */
[----:B------:R-:W-:Y:S01]  /*16f0*/  SEL R157, R157, 0xfffffff0, !P0 ;  /* 0xfffffff09d9d7807 */ /* 0x000fe20004000000 */
[----:B------:R-:W-:Y:S01]  /*1700*/  UMOV UR39, URZ ;  /* 0x0000003f00277c82 */ /* 0x000fe20008000000 */
[----:B------:R-:W-:Y:S01]  /*1710*/  UMOV UR42, URZ ;  /* 0x0000003f002a7c82 */ /* 0x000fe20008000000 */
[----:B------:R-:W-:Y:S01]  /*1720*/  USHF.R.S32.HI UR44, URZ, 0x6, UR5 ;  /* 0x000000063f2c7899 */ /* 0x000fe20008011405 */
[----:B------:R-:W-:Y:S01]  /*1730*/  UMOV UR43, URZ ;  /* 0x0000003f002b7c82 */ /* 0x000fe20008000000 */
[----:B------:R-:W-:-:S10]  /*1740*/  UMOV UR36, URZ ;  /* 0x0000003f00247c82 */ /* 0x000fd40008000000 */
.L_x_134:
[----:B------:R-:W-:Y:S01]  /*1750*/  LOP3.LUT R0, R18, 0x80, RZ, 0xc0, !PT ;  /* 0x0000008012007812 */ /* 0x000fe200078ec0ff */
[----:B------:R-:W2:Y:S01]  /*1760*/  S2UR UR50, SR_CgaCtaId ;  /* 0x00000000003279c3 */ /* 0x000ea20000008800 */
[----:B------:R-:W-:Y:S02]  /*1770*/  UMOV UR45, 0x400 ;  /* 0x00000400002d7882 */ /* 0x000fe40000000000 */
[----:B------:R-:W-:-:S06]  /*1780*/  SHF.R.U32.HI R0, RZ, 0x7, R0 ;  /* 0x00000007ff007819 */ /* 0x000fcc0000011600 */
[----:B------:R-:W3:Y:S01]  /*1790*/  SHFL.IDX PT, R0, R0, RZ, 0x1f ;  /* 0x00001fff00007589 */ /* 0x000ee200000e0000 */
[----:B--2---:R-:W-:Y:S01]  /*17a0*/  ULEA UR45, UR50, UR45, 0x18 ;  /* 0x0000002d322d7291 */ /* 0x004fe2000f8ec03f */
[----:B---3--:R-:W-:-:S13]  /*17b0*/  R2UR UR4, R0 ;  /* 0x00000000000472ca */ /* 0x008fda00000e0000 */
[----:B------:R-:W-:-:S04]  /*17c0*/  ULEA.HI UR5, UR4, UR4, URZ, 0x1 ;  /* 0x0000000404057291 */ /* 0x000fc8000f8f083f */
[----:B------:R-:W-:-:S04]  /*17d0*/  ULOP3.LUT UR5, UR5, 0x7fffe, URZ, 0xc0, !UPT ;  /* 0x0007fffe05057892 */ /* 0x000fc8000f8ec03f */
[----:B------:R-:W-:-:S03]  /*17e0*/  UIADD3 UR5, UR4, -UR5, URZ ;  /* 0x8000000504057290 */ /* 0x000fc6000fffe03f */
[----:B------:R-:W-:Y:S01]  /*17f0*/  ULDC UR4, c[0x0][0x28c] ;  /* 0x0000a30000047ab9 */ /* 0x000fe20000000800 */
[----:B------:R-:W-:Y:S01]  /*1800*/  ULEA UR5, UR5, UR45, 0xd ;  /* 0x0000002d05057291 */ /* 0x000fe2000f8e683f */
[----:B------:R-:W-:-:S03]  /*1810*/  ISETP.LT.AND P0, PT, RZ, UR4, PT ;  /* 0x00000004ff007c0c */ /* 0x000fc6000bf01270 */
[----:B------:R-:W-:-:S04]  /*1820*/  UIADD3 UR5, UR5, 0x8400, URZ ;  /* 0x0000840005057890 */ /* 0x000fc8000fffe03f */
[----:B------:R-:W-:-:S04]  /*1830*/  USHF.R.U32.HI UR5, URZ, 0x4, UR5 ;  /* 0x000000043f057899 */ /* 0x000fc80008011605 */
[----:B------:R-:W-:Y:S02]  /*1840*/  ULOP3.LUT UR51, UR5, 0x3fff, URZ, 0xc0, !UPT ;  /* 0x00003fff05337892 */ /* 0x000fe4000f8ec03f */
[----:B-1----:R-:W-:Y:S10]  /*1850*/  @P0 BRA `(.L_x_23) ;  /* 0x0000000000400947 */ /* 0x002ff40003800000 */
[----:B------:R-:W-:Y:S01]  /*1860*/  MOV R0, 0x0 ;  /* 0x0000000000007802 */ /* 0x000fe20000000f00 */
[----:B------:R-:W-:Y:S01]  /*1870*/  ULDC.64 UR4, c[0x4][0x70] ;  /* 0x01001c0000047ab9 */ /* 0x000fe20000000a00 */
[----:B------:R-:W-:Y:S01]  /*1880*/  ULDC.64 UR6, c[0x4][0x8] ;  /* 0x0100020000067ab9 */ /* 0x000fe20000000a00 */
[----:B------:R-:W-:Y:S01]  /*1890*/  MOV R4, UR4 ;  /* 0x0000000400047c02 */ /* 0x000fe20008000f00 */
[----:B------:R2:W3:Y:S01]  /*18a0*/  LDC.64 R14, c[0x4][R0] ;  /* 0x01000000000e7b82 */ /* 0x0004e20000000a00 */
[----:B------:R-:W-:Y:S01]  /*18b0*/  IMAD.U32 R5, RZ, RZ, UR5 ;  /* 0x00000005ff057e24 */ /* 0x000fe2000f8e00ff */
[----:B------:R-:W-:Y:S01]  /*18c0*/  ULDC.64 UR4, c[0x4][0x78] ;  /* 0x01001e0000047ab9 */ /* 0x000fe20000000a00 */
[----:B------:R-:W-:Y:S01]  /*18d0*/  IMAD.U32 R10, RZ, RZ, UR6 ;  /* 0x00000006ff0a7e24 */ /* 0x000fe2000f8e00ff */
[----:B------:R-:W-:Y:S01]  /*18e0*/  MOV R7, UR5 ;  /* 0x0000000500077c02 */ /* 0x000fe20008000f00 */
[----:B------:R-:W-:Y:S01]  /*18f0*/  IMAD.U32 R6, RZ, RZ, UR4 ;  /* 0x00000004ff067e24 */ /* 0x000fe2000f8e00ff */
[----:B------:R-:W-:Y:S01]  /*1900*/  MOV R8, 0x1e1 ;  /* 0x000001e100087802 */ /* 0x000fe20000000f00 */
[----:B------:R-:W-:-:S02]  /*1910*/  IMAD.U32 R11, RZ, RZ, UR7 ;  /* 0x00000007ff0b7e24 */ /* 0x000fc4000f8e00ff */
[----:B------:R-:W-:Y:S02]  /*1920*/  IMAD.MOV.U32 R12, RZ, RZ, 0x1 ;  /* 0x00000001ff0c7424 */ /* 0x000fe400078e00ff */
[----:B--2---:R-:W-:-:S07]  /*1930*/  IMAD.MOV.U32 R13, RZ, RZ, RZ ;  /* 0x000000ffff0d7224 */ /* 0x004fce00078e00ff */
[----:B------:R-:W-:-:S07]  /*1940*/  LEPC R20, `(.L_x_23) ;  /* 0x000000001014794e */ /* 0x000fce0000000000 */
[----:B-1-3--:R-:W-:Y:S05]  /*1950*/  CALL.ABS.NOINC R14 ;  /* 0x000000000e007343 */ /* 0x00afea0003c00000 */
.L_x_23:
[----:B------:R-:W-:-:S13]  /*1960*/  ISETP.NE.AND P0, PT, R165, 0x3, PT ;  /* 0x00000003a500780c */ /* 0x000fda0003f05270 */
[----:B------:R-:W-:Y:S05]  /*1970*/  @!P0 BRA `(.L_x_24) ;  /* 0x0000000000048947 */ /* 0x000fea0003800000 */
[----:B-1----:R-:W-:Y:S01]  /*1980*/  BPT.TRAP 0x1 ;  /* 0x000000040000795c */ /* 0x002fe20000300000 */
.L_x_24:
[----:B------:R-:W-:Y:S01]  /*1990*/  IMAD.U32 R0, RZ, RZ, UR42 ;  /* 0x0000002aff007e24 */ /* 0x000fe2000f8e00ff */
[----:B------:R-:W-:-:S04]  /*19a0*/  MOV R3, UR43 ;  /* 0x0000002b00037c02 */ /* 0x000fc80008000f00 */
[----:B------:R-:W-:Y:S02]  /*19b0*/  LEA R3, R3, UR45, 0x3 ;  /* 0x0000002d03037c11 */ /* 0x000fe4000f8e18ff */
[----:B------:R-:W-:-:S04]  /*19c0*/  SHF.L.U32 R0, R0, 0x1f, RZ ;  /* 0x0000001f00007819 */ /* 0x000fc800000006ff */
[----:B------:R2:W3:Y:S01]  /*19d0*/  SYNCS.PHASECHK.TRANS64.TRYWAIT P1, [R3+URZ], R0 ;  /* 0x00000000030075a7 */ /* 0x0004e2000802017f */
[----:B------:R-:W-:Y:S05]  /*19e0*/  @!P0 BRA `(.L_x_25) ;  /* 0x0000000000048947 */ /* 0x000fea0003800000 */
[----:B-1----:R-:W-:Y:S01]  /*19f0*/  BPT.TRAP 0x1 ;  /* 0x000000040000795c */ /* 0x002fe20000300000 */
.L_x_25:
[----:B---3--:R-:W-:Y:S05]  /*1a00*/  @P1 BRA `(.L_x_26) ;  /* 0x0000000000081947 */ /* 0x008fea0003800000 */
[----:B------:R-:W3:Y:S02]  /*1a10*/  SYNCS.PHASECHK.TRANS64.TRYWAIT P1, [R3+URZ], R0 ;  /* 0x00000000030075a7 */ /* 0x000ee4000802017f */
[----:B---3--:R-:W-:Y:S05]  /*1a20*/  @!P1 BRA `(.L_x_27) ;  /* 0x0000008400449947 */ /* 0x008fea0003800000 */
.L_x_26:
[----:B------:R-:W-:-:S04]  /*1a30*/  UISETP.LT.AND UP0, UPT, UR44, 0x1, UPT ;  /* 0x000000012c00788c */ /* 0x000fc8000bf01270 */
[----:B------:R-:W-:-:S06]  /*1a40*/  USEL UR4, UR44, 0x1, UP0 ;  /* 0x000000012c047887 */ /* 0x000fcc0008000000 */
[----:B--23--:R-:W-:Y:S01]  /*1a50*/  IMAD.U32 R0, RZ, RZ, UR4 ;  /* 0x00000004ff007e24 */ /* 0x00cfe2000f8e00ff */
[----:B------:R-:W-:Y:S05]  /*1a60*/  WARPSYNC.ALL ;  /* 0x0000000000007948 */ /* 0x000fea0003800000 */
[----:B------:R-:W-:-:S04]  /*1a70*/  IADD3 R0, -R0, UR44, RZ ;  /* 0x0000002c00007c10 */ /* 0x000fc8000fffe1ff */
[----:B------:R-:W-:Y:S01]  /*1a80*/  ISETP.GE.AND P1, PT, R0, 0x1, PT ;  /* 0x000000010000780c */ /* 0x000fe20003f26270 */
[----:B------:R-:W-:Y:S01]  /*1a90*/  UIADD3 UR4, UR45, 0x18400, URZ ;  /* 0x000184002d047890 */ /* 0x000fe2000fffe03f */
[----:B------:R-:W-:Y:S01]  /*1aa0*/  WARPGROUP.ARRIVE ;  /* 0x00000000000079c5 */ /* 0x000fe20000000000 */
[----:B------:R-:W-:Y:S02]  /*1ab0*/  ULOP3.LUT UR8, UR51, 0x10000, URZ, 0xfc, !UPT ;  /* 0x0001000033087892 */ /* 0x000fe4000f8efc3f */
[----:B------:R-:W-:Y:S02]  /*1ac0*/  USHF.R.U32.HI UR4, URZ, 0x4, UR4 ;  /* 0x000000043f047899 */ /* 0x000fe40008011604 */
[----:B------:R-:W-:Y:S02]  /*1ad0*/  ULEA UR10, UR43, UR8, 0xa ;  /* 0x000000082b0a7291 */ /* 0x000fe4000f8e503f */
[----:B------:R-:W-:Y:S01]  /*1ae0*/  ULOP3.LUT UR4, UR4, 0x3fff, URZ, 0xc0, !UPT ;  /* 0x00003fff04047892 */ /* 0x000fe2000f8ec03f */
[----:B------:R-:W-:Y:S01]  /*1af0*/  UMOV UR5, 0x40000040 ;  /* 0x4000004000057882 */ /* 0x000fe20000000000 */
[----:B------:R-:W-:-:S02]  /*1b00*/  UMOV UR7, 0x40000040 ;  /* 0x4000004000077882 */ /* 0x000fc40000000000 */
[----:B------:R-:W-:-:S03]  /*1b10*/  ULOP3.LUT UR9, UR4, 0x10000, URZ, 0xfc, !UPT ;  /* 0x0001000004097892 */ /* 0x000fc6000f8efc3f */
[----:B------:R-:W-:Y:S01]  /*1b20*/  UMOV UR4, UR10 ;  /* 0x0000000a00047c82 */ /* 0x000fe20008000000 */
[----:B------:R-:W-:-:S07]  /*1b30*/  ULEA UR11, UR43, UR9, 0xb ;  /* 0x000000092b0b7291 */ /* 0x000fce000f8e583f */
[----:B------:R-:W-:Y:S02]  /*1b40*/  UMOV UR6, UR11 ;  /* 0x0000000b00067c82 */ /* 0x000fe40008000000 */
[----:B------:R-:W-:Y:S01]  /*1b50*/  HGMMA.64x256x16.F32 R24, gdesc[UR4], RZ, !UPT, gsb0 ;  /* 0x03e00000041879f0 */ /* 0x000fe2000c0008ff */
[----:B------:R-:W-:Y:S02]  /*1b60*/  UIADD3 UR4, UR10, 0x2, URZ ;  /* 0x000000020a047890 */ /* 0x000fe4000fffe03f */
[----:B------:R-:W-:Y:S01]  /*1b70*/  UIADD3 UR6, UR11, 0x2, URZ ;  /* 0x000000020b067890 */ /* 0x000fe2000fffe03f */
[----:B------:R-:W-:Y:S01]  /*1b80*/  UMOV UR5, 0x40000040 ;  /* 0x4000004000057882 */ /* 0x000fe20000000000 */
[----:B------:R-:W-:Y:S01]  /*1b90*/  UMOV UR7, 0x40000040 ;  /* 0x4000004000077882 */ /* 0x000fe20000000000 */
[----:B------:R-:W-:Y:S02]  /*1ba0*/  WARPGROUP.DEPBAR.LE gsb0, 0x0 ;  /* 0x00008000000079c5 */ /* 0x000fe40000010000 */
[----:B------:R-:W-:-:S15]  /*1bb0*/  WARPGROUP.ARRIVE ;  /* 0x00000000000079c5 */ /* 0x000fde0000000000 */
[----:B------:R-:W-:-:S05]  /*1bc0*/  NOP ;  /* 0x0000000000007918 */ /* 0x000fca0000000000 */
[----:B------:R-:W-:Y:S01]  /*1bd0*/  HGMMA.64x256x16.F32 R24, gdesc[UR4], R24, gsb0 ;  /* 0x03e00000041879f0 */ /* 0x000fe20008000818 */
        /* <DEDUP_REMOVED lines=15> */
[----:B------:R-:W-:Y:S03]  /*1cd0*/  HGMMA.64x256x16.F32 R24, gdesc[UR4], R24, gsb0 ;  /* 0x03e00000041879f0 */ /* 0x000fe60008000818 */
[----:B------:R-:W-:Y:S02]  /*1ce0*/  WARPGROUP.DEPBAR.LE gsb0, 0x0 ;  /* 0x00008000000079c5 */ /* 0x000fe40000010000 */
[----:B------:R-:W-:Y:S05]  /*1cf0*/  @!P1 BRA `(.L_x_28) ;  /* 0x00000004001c9947 */ /* 0x000fea0003800000 */
[----:B------:R-:W-:Y:S02]  /*1d00*/  UIADD3 UR4, UR43, 0x1, URZ ;  /* 0x000000012b047890 */ /* 0x000fe4000fffe03f */
[----:B------:R-:W-:Y:S02]  /*1d10*/  MOV R3, UR43 ;  /* 0x0000002b00037c02 */ /* 0x000fe40008000f00 */
[----:B------:R-:W-:-:S04]  /*1d20*/  UISETP.NE.AND UP0, UPT, UR4, 0x4, UPT ;  /* 0x000000040400788c */ /* 0x000fc8000bf05270 */
[----:B------:R-:W-:Y:S02]  /*1d30*/  USEL UR5, URZ, 0x1, UP0 ;  /* 0x000000013f057887 */ /* 0x000fe40008000000 */
[----:B------:R-:W-:Y:S02]  /*1d40*/  USEL UR10, UR4, URZ, UP0 ;  /* 0x0000003f040a7287 */ /* 0x000fe40008000000 */
[----:B------:R-:W-:-:S06]  /*1d50*/  ULOP3.LUT UR5, UR42, UR5, URZ, 0x3c, !UPT ;  /* 0x000000052a057292 */ /* 0x000fcc000f8e3c3f */
[----:B------:R-:W-:-:S07]  /*1d60*/  IMAD.U32 R6, RZ, RZ, UR5 ;  /* 0x00000005ff067e24 */ /* 0x000fce000f8e00ff */
.L_x_35:
[----:B------:R-:W-:Y:S05]  /*1d70*/  @!P0 BRA `(.L_x_29) ;  /* 0x0000000000048947 */ /* 0x000fea0003800000 */
[----:B-1----:R-:W-:Y:S01]  /*1d80*/  BPT.TRAP 0x1 ;  /* 0x000000040000795c */ /* 0x002fe20000300000 */
.L_x_29:
[----:B------:R-:W-:Y:S01]  /*1d90*/  ULEA UR4, UR10, UR45, 0x3 ;  /* 0x0000002d0a047291 */ /* 0x000fe2000f8e183f */
[----:B------:R-:W-:-:S08]  /*1da0*/  SHF.L.U32 R4, R6, 0x1f, RZ ;  /* 0x0000001f06047819 */ /* 0x000fd000000006ff */
[----:B------:R2:W3:Y:S01]  /*1db0*/  SYNCS.PHASECHK.TRANS64.TRYWAIT P1, [UR4], R4 ;  /* 0x00000004ff0075a7 */ /* 0x0004e20008020144 */
[----:B------:R-:W-:Y:S05]  /*1dc0*/  @!P0 BRA `(.L_x_30) ;  /* 0x0000000000048947 */ /* 0x000fea0003800000 */
[----:B-1----:R-:W-:Y:S01]  /*1dd0*/  BPT.TRAP 0x1 ;  /* 0x000000040000795c */ /* 0x002fe20000300000 */
.L_x_30:
[----:B---3--:R-:W-:Y:S05]  /*1de0*/  @P1 BRA `(.L_x_31) ;  /* 0x0000000000081947 */ /* 0x008fea0003800000 */
[----:B------:R-:W3:Y:S02]  /*1df0*/  SYNCS.PHASECHK.TRANS64.TRYWAIT P1, [UR4], R4 ;  /* 0x00000004ff0075a7 */ /* 0x000ee40008020144 */
[----:B---3--:R-:W-:Y:S05]  /*1e00*/  @!P1 BRA `(.L_x_32) ;  /* 0x0000008000609947 */ /* 0x008fea0003800000 */
.L_x_31:
[----:B------:R-:W-:Y:S01]  /*1e10*/  ULEA UR11, UR10, UR8, 0xa ;  /* 0x000000080a0b7291 */ /* 0x000fe2000f8e503f */
[----:B------:R-:W-:Y:S01]  /*1e20*/  WARPGROUP.ARRIVE ;  /* 0x00000000000079c5 */ /* 0x000fe20000000000 */
[----:B------:R-:W-:Y:S01]  /*1e30*/  ULEA UR12, UR10, UR9, 0xb ;  /* 0x000000090a0c7291 */ /* 0x000fe2000f8e583f */
[----:B------:R-:W-:Y:S01]  /*1e40*/  UMOV UR5, 0x40000040 ;  /* 0x4000004000057882 */ /* 0x000fe20000000000 */
[----:B------:R-:W-:-:S03]  /*1e50*/  UMOV UR7, 0x40000040 ;  /* 0x4000004000077882 */ /* 0x000fc60000000000 */
[----:B------:R-:W-:Y:S02]  /*1e60*/  UMOV UR4, UR11 ;  /* 0x0000000b00047c82 */ /* 0x000fe40008000000 */
[----:B------:R-:W-:Y:S02]  /*1e70*/  UMOV UR6, UR12 ;  /* 0x0000000c00067c82 */ /* 0x000fe40008000000 */
[----:B------:R-:W-:Y:S01]  /*1e80*/  HGMMA.64x256x16.F32 R24, gdesc[UR4], R24, gsb0 ;  /* 0x03e00000041879f0 */ /* 0x000fe20008000818 */
[----:B------:R-:W-:Y:S02]  /*1e90*/  UIADD3 UR4, UR11, 0x2, URZ ;  /* 0x000000020b047890 */ /* 0x000fe4000fffe03f */
[----:B------:R-:W-:Y:S01]  /*1ea0*/  UIADD3 UR6, UR12, 0x2, URZ ;  /* 0x000000020c067890 */ /* 0x000fe2000fffe03f */
[----:B------:R-:W-:Y:S01]  /*1eb0*/  UMOV UR5, 0x40000040 ;  /* 0x4000004000057882 */ /* 0x000fe20000000000 */
[----:B------:R-:W-:Y:S01]  /*1ec0*/  UMOV UR7, 0x40000040 ;  /* 0x4000004000077882 */ /* 0x000fe20000000000 */
[----:B------:R-:W-:-:S02]  /*1ed0*/  WARPGROUP.DEPBAR.LE gsb0, 0x0 ;  /* 0x00008000000079c5 */ /* 0x000fc40000010000 */
        /* <DEDUP_REMOVED lines=21> */
[----:B-1----:R-:W-:Y:S01]  /*2030*/  BPT.TRAP 0x1 ;  /* 0x000000040000795c */ /* 0x002fe20000300000 */
.L_x_33:
[----:B------:R-:W-:-:S13]  /*2040*/  ISETP.NE.AND P1, PT, R152, RZ, PT ;  /* 0x000000ff9800720c */ /* 0x000fda0003f25270 */
[----:B--23--:R-:W-:-:S05]  /*2050*/  @P1 LEA R4, R3, UR45, 0x3 ;  /* 0x0000002d03041c11 */ /* 0x00cfca000f8e18ff */
[----:B------:R-:W-:-:S05]  /*2060*/  @P1 VIADD R4, R4, 0x20 ;  /* 0x0000002004041836 */ /* 0x000fca0000000000 */
[----:B------:R-:W-:-:S04]  /*2070*/  @P1 PRMT R4, R153, 0x654, R4 ;  /* 0x0000065499041816 */ /* 0x000fc80000000004 */
[----:B------:R2:W-:Y:S01]  /*2080*/  @P1 SYNCS.ARRIVE.TRANS64.RED.A1T0 RZ, [R4+URZ], RZ ;  /* 0x000000ff04ff19a7 */ /* 0x0005e2000810043f */
[----:B------:R-:W-:-:S13]  /*2090*/  ISETP.GT.U32.AND P1, PT, R22, 0x1, PT ;  /* 0x000000011600780c */ /* 0x000fda0003f24070 */
[----:B--2---:R-:W-:Y:S05]  /*20a0*/  @P1 BRA `(.L_x_34) ;  /* 0x0000000000041947 */ /* 0x004fea0003800000 */
[----:B-1----:R-:W-:Y:S01]  /*20b0*/  BPT.TRAP 0x1 ;  /* 0x000000040000795c */ /* 0x002fe20000300000 */
.L_x_34:
[----:B------:R-:W-:Y:S01]  /*20c0*/  UIADD3 UR10, UR10, 0x1, URZ ;  /* 0x000000010a0a7890 */ /* 0x000fe2000fffe03f */
[C---:B------:R-:W-:Y:S01]  /*20d0*/  ISETP.GT.AND P2, PT, R0.reuse, 0x1, PT ;  /* 0x000000010000780c */ /* 0x040fe20003f44270 */
[----:B------:R-:W-:Y:S01]  /*20e0*/  VIADD R0, R0, 0xffffffff ;  /* 0xffffffff00007836 */ /* 0x000fe20000000000 */
[----:B------:R-:W-:Y:S01]  /*20f0*/  IADD3 R3, R3, 0x1, RZ ;  /* 0x0000000103037810 */ /* 0x000fe20007ffe0ff */
[----:B------:R-:W-:-:S03]  /*2100*/  UISETP.NE.AND UP0, UPT, UR10, 0x4, UPT ;  /* 0x000000040a00788c */ /* 0x000fc6000bf05270 */
[C---:B------:R-:W-:Y:S01]  /*2110*/  ISETP.NE.AND P1, PT, R3.reuse, 0x4, PT ;  /* 0x000000040300780c */ /* 0x040fe20003f25270 */
[----:B------:R-:W-:Y:S02]  /*2120*/  USEL UR4, URZ, 0x1, UP0 ;  /* 0x000000013f047887 */ /* 0x000fe40008000000 */
[----:B------:R-:W-:Y:S01]  /*2130*/  USEL UR10, UR10, URZ, UP0 ;  /* 0x0000003f0a0a7287 */ /* 0x000fe20008000000 */
[----:B------:R-:W-:-:S03]  /*2140*/  SEL R3, R3, RZ, P1 ;  /* 0x000000ff03037207 */ /* 0x000fc60000800000 */
[----:B------:R-:W-:Y:S01]  /*2150*/  LOP3.LUT R6, R6, UR4, RZ, 0x3c, !PT ;  /* 0x0000000406067c12 */ /* 0x000fe2000f8e3cff */
[----:B------:R-:W-:Y:S07]  /*2160*/  @P2 BRA `(.L_x_35) ;  /* 0xfffffffc00002947 */ /* 0x000fee000383ffff */
.L_x_28:
[----:B------:R-:W2:Y:S02]  /*2170*/  LDC R0, c[0x0][0x28c] ;  /* 0x0000a300ff007b82 */ /* 0x000ea40000000800 */
[----:B--2---:R-:W-:-:S13]  /*2180*/  ISETP.GE.AND P1, PT, R0, 0x1, PT ;  /* 0x000000010000780c */ /* 0x004fda0003f26270 */
[----:B------:R-:W-:Y:S05]  /*2190*/  @!P1 BRA `(.L_x_36) ;  /* 0x0000000000449947 */ /* 0x000fea0003800000 */
[----:B------:R-:W-:Y:S05]  /*21a0*/  @!P0 BRA `(.L_x_37) ;  /* 0x0000000000048947 */ /* 0x000fea0003800000 */
[----:B-1----:R-:W-:Y:S01]  /*21b0*/  BPT.TRAP 0x1 ;  /* 0x000000040000795c */ /* 0x002fe20000300000 */
.L_x_37:
[----:B------:R-:W-:Y:S01]  /*21c0*/  ISETP.NE.AND P0, PT, R152, RZ, PT ;  /* 0x000000ff9800720c */ /* 0x000fe20003f05270 */
[----:B------:R-:W-:Y:S01]  /*21d0*/  UISETP.LT.AND UP1, UPT, UR44, 0x1, UPT ;  /* 0x000000012c00788c */ /* 0x000fe2000bf21270 */
[----:B------:R-:W-:-:S11]  /*21e0*/  IMAD.U32 R3, RZ, RZ, UR45 ;  /* 0x0000002dff037e24 */ /* 0x000fd6000f8e00ff */
[----:B------:R-:W-:-:S05]  /*21f0*/  VOTEU.ANY UP0, P0 ;  /* 0x00000000003f7886 */ /* 0x000fca0000000100 */
[----:B------:R-:W-:-:S04]  /*2200*/  @UP0 USEL UR4, UR44, 0x1, UP1 ;  /* 0x000000012c040887 */ /* 0x000fc80008800000 */
[----:B------:R-:W-:-:S06]  /*2210*/  @UP0 UIADD3 UR4, UR43, UR44, -UR4 ;  /* 0x0000002c2b040290 */ /* 0x000fcc000fffe804 */
[----:B------:R-:W-:-:S05]  /*2220*/  IMAD.U32 R0, RZ, RZ, UR4 ;  /* 0x00000004ff007e24 */ /* 0x000fca000f8e00ff */
[----:B------:R-:W-:-:S04]  /*2230*/  @P0 SHF.L.U32 R0, R0, 0x3, RZ ;  /* 0x0000000300000819 */ /* 0x000fc800000006ff */
[----:B------:R-:W-:-:S04]  /*2240*/  @P0 LOP3.LUT R0, R0, 0x18, RZ, 0xc0, !PT ;  /* 0x0000001800000812 */ /* 0x000fc800078ec0ff */
[----:B------:R-:W-:-:S04]  /*2250*/  @P0 IADD3 R0, R3, 0x20, R0 ;  /* 0x0000002003000810 */ /* 0x000fc80007ffe000 */
[----:B------:R-:W-:-:S04]  /*2260*/  @P0 PRMT R0, R153, 0x654, R0 ;  /* 0x0000065499000816 */ /* 0x000fc80000000000 */
[----:B------:R2:W-:Y:S01]  /*2270*/  @P0 SYNCS.ARRIVE.TRANS64.RED.A1T0 RZ, [R0+URZ], RZ ;  /* 0x000000ff00ff09a7 */ /* 0x0005e2000810043f */
[----:B------:R-:W-:-:S13]  /*2280*/  ISETP.GT.U32.AND P0, PT, R22, 0x1, PT ;  /* 0x000000011600780c */ /* 0x000fda0003f04070 */
[----:B--2---:R-:W-:Y:S05]  /*2290*/  @P0 BRA `(.L_x_36) ;  /* 0x0000000000040947 */ /* 0x004fea0003800000 */
[----:B-1----:R-:W-:Y:S01]  /*22a0*/  BPT.TRAP 0x1 ;  /* 0x000000040000795c */ /* 0x002fe20000300000 */
.L_x_36:
[----:B------:R-:W-:Y:S01]  /*22b0*/  UIADD3 UR4, UR45, 0x200, URZ ;  /* 0x000002002d047890 */ /* 0x000fe2000fffe03f */
[----:B------:R-:W-:Y:S02]  /*22c0*/  R2UR UR54, R156 ;  /* 0x000000009c3672ca */ /* 0x000fe400000e0000 */
[----:B------:R-:W-:Y:S01]  /*22d0*/  R2UR UR53, R155 ;  /* 0x000000009b3572ca */ /* 0x000fe200000e0000 */
[----:B------:R-:W-:-:S06]  /*22e0*/  ULOP3.LUT UP0, URZ, UR4, 0x1bf, URZ, 0xc0, !UPT ;  /* 0x000001bf043f7892 */ /* 0x000fcc000f80c03f */
[----:B------:R-:W-:-:S04]  /*22f0*/  PLOP3.LUT P0, PT, PT, PT, UP0, 0x80, 0x0 ;  /* 0x000000000000781c */ /* 0x000fc80003f0f008 */
[----:B------:R-:W-:Y:S02]  /*2300*/  USHF.L.U32 UR54, UR54, 0x7, URZ ;  /* 0x0000000736367899 */ /* 0x000fe4000800063f */
[----:B------:R-:W-:-:S07]  /*2310*/  USHF.L.U32 UR53, UR53, 0x8, URZ ;  /* 0x0000000835357899 */ /* 0x000fce000800063f */
[----:B------:R-:W-:Y:S05]  /*2320*/  @!P0 BRA `(.L_x_38) ;  /* 0x00000000007c8947 */ /* 0x000fea0003800000 */
[----:B------:R-:W-:Y:S01]  /*2330*/  MOV R23, 0x0 ;  /* 0x0000000000177802 */ /* 0x000fe20000000f00 */
[----:B------:R-:W-:Y:S01]  /*2340*/  ULDC.64 UR4, c[0x4][0x80] ;  /* 0x0100200000047ab9 */ /* 0x000fe20000000a00 */
[----:B------:R-:W-:Y:S01]  /*2350*/  ULDC.64 UR6, c[0x4][0x10] ;  /* 0x0100040000067ab9 */ /* 0x000fe20000000a00 */
[----:B------:R-:W-:Y:S01]  /*2360*/  IMAD.U32 R4, RZ, RZ, UR4 ;  /* 0x00000004ff047e24 */ /* 0x000fe2000f8e00ff */
[----:B------:R2:W3:Y:S01]  /*2370*/  LDC.64 R14, c[0x4][R23] ;  /* 0x01000000170e7b82 */ /* 0x0004e20000000a00 */
[----:B------:R-:W-:Y:S01]  /*2380*/  MOV R5, UR5 ;  /* 0x0000000500057c02 */ /* 0x000fe20008000f00 */
[----:B------:R-:W-:Y:S01]  /*2390*/  ULDC.64 UR4, c[0x4][0x88] ;  /* 0x0100220000047ab9 */ /* 0x000fe20000000a00 */
[----:B------:R-:W-:Y:S01]  /*23a0*/  MOV R10, UR6 ;  /* 0x00000006000a7c02 */ /* 0x000fe20008000f00 */
[----:B------:R-:W-:Y:S01]  /*23b0*/  IMAD.U32 R6, RZ, RZ, UR4 ;  /* 0x00000004ff067e24 */ /* 0x000fe2000f8e00ff */
[----:B------:R-:W-:Y:S01]  /*23c0*/  MOV R12, 0x1 ;  /* 0x00000001000c7802 */ /* 0x000fe20000000f00 */
[----:B------:R-:W-:-:S02]  /*23d0*/  IMAD.U32 R7, RZ, RZ, UR5 ;  /* 0x00000005ff077e24 */ /* 0x000fc4000f8e00ff */
[----:B------:R-:W-:Y:S02]  /*23e0*/  IMAD.U32 R11, RZ, RZ, UR7 ;  /* 0x00000007ff0b7e24 */ /* 0x000fe4000f8e00ff */
[----:B------:R-:W-:Y:S02]  /*23f0*/  IMAD.MOV.U32 R8, RZ, RZ, 0x70 ;  /* 0x00000070ff087424 */ /* 0x000fe400078e00ff */
[----:B--2---:R-:W-:-:S07]  /*2400*/  IMAD.MOV.U32 R13, RZ, RZ, RZ ;  /* 0x000000ffff0d7224 */ /* 0x004fce00078e00ff */
[----:B------:R-:W-:-:S07]  /*2410*/  LEPC R20, `(.L_x_39) ;  /* 0x000000001014794e */ /* 0x000fce0000000000 */
[----:B-1-3--:R-:W-:Y:S05]  /*2420*/  CALL.ABS.NOINC R14 ;  /* 0x000000000e007343 */ /* 0x00afea0003c00000 */
.L_x_39:
[----:B------:R1:W2:Y:S01]  /*2430*/  LDC.64 R14, c[0x4][R23] ;  /* 0x01000000170e7b82 */ /* 0x0002a20000000a00 */
[----:B------:R-:W-:Y:S01]  /*2440*/  ULDC.64 UR4, c[0x4][0x80] ;  /* 0x0100200000047ab9 */ /* 0x000fe20000000a00 */
[----:B------:R-:W-:Y:S01]  /*2450*/  ULDC.64 UR6, c[0x4][0x10] ;  /* 0x0100040000067ab9 */ /* 0x000fe20000000a00 */
[----:B------:R-:W-:Y:S01]  /*2460*/  IMAD.U32 R4, RZ, RZ, UR4 ;  /* 0x00000004ff047e24 */ /* 0x000fe2000f8e00ff */
[----:B------:R-:W-:Y:S01]  /*2470*/  MOV R5, UR5 ;  /* 0x0000000500057c02 */ /* 0x000fe20008000f00 */
[----:B------:R-:W-:Y:S01]  /*2480*/  ULDC.64 UR4, c[0x4][0x88] ;  /* 0x0100220000047ab9 */ /* 0x000fe20000000a00 */
[----:B------:R-:W-:Y:S01]  /*2490*/  MOV R10, UR6 ;  /* 0x00000006000a7c02 */ /* 0x000fe20008000f00 */
[----:B------:R-:W-:Y:S01]  /*24a0*/  IMAD.U32 R6, RZ, RZ, UR4 ;  /* 0x00000004ff067e24 */ /* 0x000fe2000f8e00ff */
[----:B------:R-:W-:Y:S01]  /*24b0*/  MOV R12, 0x1 ;  /* 0x00000001000c7802 */ /* 0x000fe20000000f00 */
[----:B------:R-:W-:Y:S02]  /*24c0*/  IMAD.U32 R7, RZ, RZ, UR5 ;  /* 0x00000005ff077e24 */ /* 0x000fe4000f8e00ff */
[----:B------:R-:W-:-:S02]  /*24d0*/  IMAD.U32 R11, RZ, RZ, UR7 ;  /* 0x00000007ff0b7e24 */ /* 0x000fc4000f8e00ff */
[----:B------:R-:W-:Y:S02]  /*24e0*/  IMAD.MOV.U32 R8, RZ, RZ, 0x70 ;  /* 0x00000070ff087424 */ /* 0x000fe400078e00ff */
[----:B-1----:R-:W-:-:S07]  /*24f0*/  IMAD.MOV.U32 R13, RZ, RZ, RZ ;  /* 0x000000ffff0d7224 */ /* 0x002fce00078e00ff */
[----:B------:R-:W-:-:S07]  /*2500*/  LEPC R20, `(.L_x_38) ;  /* 0x000000001014794e */ /* 0x000fce0000000000 */
[----:B--2---:R-:W-:Y:S05]  /*2510*/  CALL.ABS.NOINC R14 ;  /* 0x000000000e007343 */ /* 0x004fea0003c00000 */
.L_x_38:
[----:B------:R-:W2:Y:S01]  /*2520*/  LDC R4, c[0x0][0x288] ;  /* 0x0000a200ff047b82 */ /* 0x000ea20000000800 */
[----:B------:R-:W-:Y:S01]  /*2530*/  ULDC.64 UR4, c[0x0][0x590] ;  /* 0x0001640000047ab9 */ /* 0x000fe20000000a00 */
[----:B------:R-:W-:Y:S01]  /*2540*/  SHF.R.U32.HI R0, RZ, 0x2, R18 ;  /* 0x00000002ff007819 */ /* 0x000fe20000011612 */
[----:B------:R-:W-:Y:S01]  /*2550*/  IMAD.U32 R166, RZ, RZ, UR4 ;  /* 0x00000004ffa67e24 */ /* 0x000fe2000f8e00ff */
[----:B------:R-:W-:Y:S01]  /*2560*/  MOV R167, UR5 ;  /* 0x0000000500a77c02 */ /* 0x000fe20008000f00 */
[----:B------:R-:W-:Y:S01]  /*2570*/  ULDC UR4, c[0x0][0x284] ;  /* 0x0000a10000047ab9 */ /* 0x000fe20000000800 */
[----:B------:R-:W-:Y:S02]  /*2580*/  LOP3.LUT R6, R18, 0xe0, RZ, 0xc0, !PT ;  /* 0x000000e012067812 */ /* 0x000fe400078ec0ff */
[----:B------:R-:W-:Y:S02]  /*2590*/  ISETP.NE.U32.AND P0, PT, R166, RZ, PT ;  /* 0x000000ffa600720c */ /* 0x000fe40003f05070 */
[----:B------:R-:W-:-:S02]  /*25a0*/  LOP3.LUT R3, R18, 0x3, RZ, 0xc0, !PT ;  /* 0x0000000312037812 */ /* 0x000fc400078ec0ff */
[----:B------:R-:W-:Y:S02]  /*25b0*/  ISETP.NE.AND.EX P0, PT, R167, RZ, PT, P0 ;  /* 0x000000ffa700720c */ /* 0x000fe40003f05300 */
[----:B------:R-:W-:Y:S02]  /*25c0*/  LOP3.LUT R9, R0, 0x7, RZ, 0xc0, !PT ;  /* 0x0000000700097812 */ /* 0x000fe400078ec0ff */
[----:B------:R-:W-:Y:S01]  /*25d0*/  SHF.R.U32.HI R0, RZ, 0x1, R6 ;  /* 0x00000001ff007819 */ /* 0x000fe20000011606 */
[----:B--2---:R-:W-:-:S03]  /*25e0*/  IMAD R4, R3, -0x2, R4 ;  /* 0xfffffffe03047824 */ /* 0x004fc600078e0204 */
[----:B------:R-:W-:Y:S01]  /*25f0*/  IADD3 R3, -R0, UR4, -R9 ;  /* 0x0000000400037c10 */ /* 0x000fe2000fffe909 */
[----:B------:R-:W-:-:S04]  /*2600*/  IMAD R155, R155, -0x100, R4 ;  /* 0xffffff009b9b7824 */ /* 0x000fc800078e0204 */
[----:B------:R-:W-:Y:S01]  /*2610*/  IMAD R156, R156, -0x80, R3 ;  /* 0xffffff809c9c7824 */ /* 0x000fe200078e0203 */
[----:B------:R-:W-:Y:S06]  /*2620*/  @!P0 BRA `(.L_x_40) ;  /* 0x0000000000548947 */ /* 0x000fec0003800000 */
[----:B------:R-:W-:Y:S02]  /*2630*/  ULDC.64 UR4, c[0x0][0x588] ;  /* 0x0001620000047ab9 */ /* 0x000fe40000000a00 */
[----:B------:R-:W-:-:S04]  /*2640*/  ISETP.NE.U32.AND P1, PT, RZ, UR4, PT ;  /* 0x00000004ff007c0c */ /* 0x000fc8000bf25070 */
[----:B------:R-:W-:-:S13]  /*2650*/  ISETP.NE.AND.EX P1, PT, RZ, UR5, PT, P1 ;  /* 0x00000005ff007c0c */ /* 0x000fda000bf25310 */
[----:B------:R-:W-:Y:S05]  /*2660*/  @!P1 BRA `(.L_x_41) ;  /* 0x0000000000289947 */ /* 0x000fea0003800000 */
[----:B------:R-:W2:Y:S01]  /*2670*/  LDC.64 R4, c[0x0][0x588] ;  /* 0x00016200ff047b82 */ /* 0x000ea20000000a00 */
[----:B------:R-:W-:-:S04]  /*2680*/  IMAD R3, R166, UR55, RZ ;  /* 0x00000037a6037c24 */ /* 0x000fc8000f8e02ff */
[----:B--2---:R-:W-:-:S05]  /*2690*/  IMAD.WIDE R4, R3, 0x4, R4 ;  /* 0x0000000403047825 */ /* 0x004fca00078e0204 */
[----:B------:R-:W2:Y:S01]  /*26a0*/  LDG.E R164, desc[UR48][R4.64] ;  /* 0x0000003004a47981 */ /* 0x000ea2000c1e1900 */
[----:B------:R-:W-:Y:S01]  /*26b0*/  IMAD.MOV.U32 R154, RZ, RZ, 0x1 ;  /* 0x00000001ff9a7424 */ /* 0x000fe200078e00ff */
[----:B------:R-:W-:Y:S01]  /*26c0*/  MOV R159, 0x1 ;  /* 0x00000001009f7802 */ /* 0x000fe20000000f00 */
[----:B------:R-:W-:Y:S02]  /*26d0*/  IMAD.MOV.U32 R160, RZ, RZ, 0x1 ;  /* 0x00000001ffa07424 */ /* 0x000fe400078e00ff */
[--C-:B--2---:R-:W-:Y:S02]  /*26e0*/  IMAD.MOV.U32 R161, RZ, RZ, R164.reuse ;  /* 0x000000ffffa17224 */ /* 0x104fe400078e00a4 */
[----:B------:R-:W-:Y:S01]  /*26f0*/  IMAD.MOV.U32 R158, RZ, RZ, R164 ;  /* 0x000000ffff9e7224 */ /* 0x000fe200078e00a4 */
[----:B------:R-:W-:Y:S06]  /*2700*/  BRA `(.L_x_40) ;  /* 0x00000000001c7947 */ /* 0x000fec0003800000 */
.L_x_41:
[----:B------:R-:W-:Y:S01]  /*2710*/  ULDC UR4, c[0x0][0x580] ;  /* 0x0001600000047ab9 */ /* 0x000fe20000000800 */
[----:B------:R-:W-:Y:S01]  /*2720*/  MOV R154, 0x1 ;  /* 0x00000001009a7802 */ /* 0x000fe20000000f00 */
[----:B------:R-:W-:Y:S01]  /*2730*/  IMAD.MOV.U32 R160, RZ, RZ, 0x1 ;  /* 0x00000001ffa07424 */ /* 0x000fe200078e00ff */
[----:B------:R-:W-:Y:S01]  /*2740*/  MOV R164, UR4 ;  /* 0x0000000400a47c02 */ /* 0x000fe20008000f00 */
[----:B------:R-:W-:Y:S02]  /*2750*/  IMAD.MOV.U32 R159, RZ, RZ, 0x1 ;  /* 0x00000001ff9f7424 */ /* 0x000fe400078e00ff */
[----:B------:R-:W-:Y:S02]  /*2760*/  IMAD.U32 R161, RZ, RZ, UR4 ;  /* 0x00000004ffa17e24 */ /* 0x000fe4000f8e00ff */
[----:B------:R-:W-:-:S07]  /*2770*/  IMAD.U32 R158, RZ, RZ, UR4 ;  /* 0x00000004ff9e7e24 */ /* 0x000fce000f8e00ff */
.L_x_40:
[----:B------:R-:W2:Y:S02]  /*2780*/  LDC.64 R10, c[0x0][0x5b0] ;  /* 0x00016c00ff0a7b82 */ /* 0x000ea40000000a00 */
[----:B--2---:R-:W-:-:S04]  /*2790*/  ISETP.NE.U32.AND P1, PT, R10, RZ, PT ;  /* 0x000000ff0a00720c */ /* 0x004fc80003f25070 */
[----:B------:R-:W-:-:S13]  /*27a0*/  ISETP.NE.AND.EX P1, PT, R11, RZ, PT, P1 ;  /* 0x000000ff0b00720c */ /* 0x000fda0003f25310 */
[----:B------:R-:W-:Y:S05]  /*27b0*/  @!P1 BRA `(.L_x_42) ;  /* 0x00000000002c9947 */ /* 0x000fea0003800000 */
[----:B------:R-:W-:Y:S02]  /*27c0*/  ULDC.64 UR4, c[0x0][0x5a8] ;  /* 0x00016a0000047ab9 */ /* 0x000fe40000000a00 */
[----:B------:R-:W-:-:S04]  /*27d0*/  ISETP.NE.U32.AND P1, PT, RZ, UR4, PT ;  /* 0x00000004ff007c0c */ /* 0x000fc8000bf25070 */
[----:B------:R-:W-:-:S13]  /*27e0*/  ISETP.NE.AND.EX P1, PT, RZ, UR5, PT, P1 ;  /* 0x00000005ff007c0c */ /* 0x000fda000bf25310 */
[----:B------:R-:W-:Y:S05]  /*27f0*/  @!P1 BRA `(.L_x_43) ;  /* 0x0000000000149947 */ /* 0x000fea0003800000 */
[----:B------:R-:W2:Y:S01]  /*2800*/  LDC.64 R4, c[0x0][0x5a8] ;  /* 0x00016a00ff047b82 */ /* 0x000ea20000000a00 */
[----:B------:R-:W-:-:S04]  /*2810*/  IMAD R3, R10, UR55, RZ ;  /* 0x000000370a037c24 */ /* 0x000fc8000f8e02ff */
[----:B--2---:R-:W-:-:S05]  /*2820*/  IMAD.WIDE R4, R3, 0x4, R4 ;  /* 0x0000000403047825 */ /* 0x004fca00078e0204 */
[----:B------:R2:W5:Y:S01]  /*2830*/  LDG.E R162, desc[UR48][R4.64] ;  /* 0x0000003004a27981 */ /* 0x000562000c1e1900 */
[----:B------:R-:W-:Y:S05]  /*2840*/  BRA `(.L_x_42) ;  /* 0x0000000000087947 */ /* 0x000fea0003800000 */
.L_x_43:
[----:B------:R-:W-:Y:S02]  /*2850*/  ULDC UR4, c[0x0][0x5a0] ;  /* 0x0001680000047ab9 */ /* 0x000fe40000000800 */
[----:B------:R-:W-:-:S07]  /*2860*/  MOV R162, UR4 ;  /* 0x0000000400a27c02 */ /* 0x000fce0008000f00 */
.L_x_42:
[----:B------:R-:W3:Y:S01]  /*2870*/  LDC.64 R10, c[0x0][0x5c0] ;  /* 0x00017000ff0a7b82 */ /* 0x000ee20000000a00 */
[----:B------:R-:W-:Y:S01]  /*2880*/  ULDC.64 UR4, c[0x0][0x588] ;  /* 0x0001620000047ab9 */ /* 0x000fe20000000a00 */
[----:B------:R-:W-:Y:S02]  /*2890*/  ISETP.EQ.U32.AND P4, PT, R166, RZ, PT ;  /* 0x000000ffa600720c */ /* 0x000fe40003f82070 */
[----:B------:R-:W-:Y:S02]  /*28a0*/  ISETP.NE.U32.AND P3, PT, RZ, UR4, PT ;  /* 0x00000004ff007c0c */ /* 0x000fe4000bf65070 */
[----:B------:R-:W-:Y:S02]  /*28b0*/  LOP3.LUT P5, RZ, R159, 0xff, RZ, 0xc0, !PT ;  /* 0x000000ff9fff7812 */ /* 0x000fe400078ac0ff */
[----:B------:R-:W4:Y:S01]  /*28c0*/  LDC R23, c[0x0][0x5c8] ;  /* 0x00017200ff177b82 */ /* 0x000f220000000800 */
[----:B------:R-:W-:Y:S02]  /*28d0*/  ISETP.NE.AND.EX P3, PT, RZ, UR5, PT, P3 ;  /* 0x00000005ff007c0c */ /* 0x000fe4000bf65330 */
[----:B------:R-:W-:-:S02]  /*28e0*/  FSEL R3, R158, R161, !P5 ;  /* 0x000000a19e037208 */ /* 0x000fc40006800000 */
[----:B------:R-:W-:Y:S02]  /*28f0*/  ISETP.EQ.OR.EX P4, PT, R167, RZ, !P3, P4 ;  /* 0x000000ffa700720c */ /* 0x000fe40005f82740 */
[----:B------:R-:W-:Y:S02]  /*2900*/  PLOP3.LUT P1, PT, PT, PT, PT, 0x8, 0x0 ;  /* 0x000000000000781c */ /* 0x000fe40003f2e170 */
[----:B------:R-:W-:Y:S02]  /*2910*/  PLOP3.LUT P3, PT, P3, PT, PT, 0x8, 0x0 ;  /* 0x000000000000781c */ /* 0x000fe40001f6e170 */
[C---:B------:R-:W-:Y:S02]  /*2920*/  FSEL R161, R164.reuse, R161, !P0 ;  /* 0x000000a1a4a17208 */ /* 0x040fe40004000000 */
[----:B------:R-:W-:Y:S02]  /*2930*/  FSEL R0, R164, R3, !P0 ;  /* 0x00000003a4007208 */ /* 0x000fe40004000000 */
[----:B---3--:R-:W-:-:S04]  /*2940*/  ISETP.NE.U32.AND P2, PT, R10, RZ, PT ;  /* 0x000000ff0a00720c */ /* 0x008fc80003f45070 */
[----:B------:R-:W-:-:S04]  /*2950*/  ISETP.NE.AND.EX P2, PT, R11, RZ, PT, P2 ;  /* 0x000000ff0b00720c */ /* 0x000fc80003f45320 */
[----:B----4-:R-:W-:Y:S01]  /*2960*/  FSEL R23, R23, RZ, !P2 ;  /* 0x000000ff17177208 */ /* 0x010fe20005000000 */
[----:B------:R-:W-:Y:S08]  /*2970*/  @!P4 BRA `(.L_x_44) ;  /* 0x00000000003cc947 */ /* 0x000ff00003800000 */
[----:B------:R-:W-:Y:S04]  /*2980*/  BSSY B0, `(.L_x_44) ;  /* 0x000000e000007945 */ /* 0x000fe80003800000 */
[----:B------:R-:W-:Y:S05]  /*2990*/  @!P0 BRA `(.L_x_45) ;  /* 0x0000000000248947 */ /* 0x000fea0003800000 */
[----:B------:R-:W-:Y:S02]  /*29a0*/  LOP3.LUT P4, RZ, R160, 0xff, RZ, 0xc0, !PT ;  /* 0x000000ffa0ff7812 */ /* 0x000fe4000788c0ff */
[----:B------:R-:W-:Y:S02]  /*29b0*/  PLOP3.LUT P1, PT, P3, PT, PT, 0x80, 0x0 ;  /* 0x000000000000781c */ /* 0x000fe40001f2f070 */
[----:B------:R-:W-:-:S09]  /*29c0*/  PRMT R159, RZ, 0x7610, R159 ;  /* 0x00007610ff9f7816 */ /* 0x000fd2000000009f */
[----:B------:R-:W-:Y:S05]  /*29d0*/  @!P4 BRA `(.L_x_46) ;  /* 0x000000000020c947 */ /* 0x000fea0003800000 */
[----:B------:R-:W-:Y:S01]  /*29e0*/  FSETP.EQ.AND P1, PT, R164, RZ, PT ;  /* 0x000000ffa400720b */ /* 0x000fe20003f22000 */
[--C-:B------:R-:W-:Y:S01]  /*29f0*/  IMAD.MOV.U32 R161, RZ, RZ, R164.reuse ;  /* 0x000000ffffa17224 */ /* 0x100fe200078e00a4 */
[----:B------:R-:W-:Y:S01]  /*2a00*/  PRMT R159, R160, 0x7610, R159 ;  /* 0x00007610a09f7816 */ /* 0x000fe2000000009f */
[----:B------:R-:W-:Y:S01]  /*2a10*/  IMAD.MOV.U32 R0, RZ, RZ, R164 ;  /* 0x000000ffff007224 */ /* 0x000fe200078e00a4 */
[----:B------:R-:W-:Y:S09]  /*2a20*/  BRA `(.L_x_46) ;  /* 0x00000000000c7947 */ /* 0x000ff20003800000 */
.L_x_45:
[----:B------:R-:W-:Y:S01]  /*2a30*/  FSETP.EQ.AND P1, PT, R164, RZ, PT ;  /* 0x000000ffa400720b */ /* 0x000fe20003f22000 */
[----:B------:R-:W-:Y:S01]  /*2a40*/  IMAD.MOV.U32 R0, RZ, RZ, R164 ;  /* 0x000000ffff007224 */ /* 0x000fe200078e00a4 */
[----:B------:R-:W-:-:S11]  /*2a50*/  MOV R161, R164 ;  /* 0x000000a400a17202 */ /* 0x000fd60000000f00 */
.L_x_46:
[----:B-1----:R-:W-:Y:S05]  /*2a60*/  BSYNC B0 ;  /* 0x0000000000007941 */ /* 0x002fea0003800000 */
.L_x_44:
[----:B------:R-:W-:Y:S04]  /*2a70*/  BSSY B0, `(.L_x_47) ;  /* 0x000000f000007945 */ /* 0x000fe80003800000 */
[----:B------:R-:W-:Y:S05]  /*2a80*/  @!P0 BRA `(.L_x_48) ;  /* 0x0000000000288947 */ /* 0x000fea0003800000 */
[----:B------:R-:W-:Y:S02]  /*2a90*/  LOP3.LUT P0, RZ, R154, 0xff, RZ, 0xc0, !PT ;  /* 0x000000ff9aff7812 */ /* 0x000fe4000780c0ff */
[----:B------:R-:W-:Y:S02]  /*2aa0*/  PRMT R160, RZ, 0x7610, R160 ;  /* 0x00007610ffa07816 */ /* 0x000fe400000000a0 */
[----:B------:R-:W-:-:S09]  /*2ab0*/  PRMT R159, RZ, 0x7610, R159 ;  /* 0x00007610ff9f7816 */ /* 0x000fd2000000009f */
[----:B------:R-:W-:Y:S05]  /*2ac0*/  @!P0 BRA `(.L_x_49) ;  /* 0x0000000000248947 */ /* 0x000fea0003800000 */
[----:B------:R-:W-:Y:S01]  /*2ad0*/  FSETP.EQ.AND P3, PT, R164, RZ, PT ;  /* 0x000000ffa400720b */ /* 0x000fe20003f62000 */
[----:B------:R-:W-:Y:S01]  /*2ae0*/  IMAD.MOV.U32 R161, RZ, RZ, R164 ;  /* 0x000000ffffa17224 */ /* 0x000fe200078e00a4 */
[C---:B------:R-:W-:Y:S02]  /*2af0*/  PRMT R160, R154.reuse, 0x7610, R160 ;  /* 0x000076109aa07816 */ /* 0x040fe400000000a0 */
[----:B------:R-:W-:Y:S02]  /*2b00*/  PRMT R159, R154, 0x7610, R159 ;  /* 0x000076109a9f7816 */ /* 0x000fe4000000009f */
[----:B------:R-:W-:Y:S01]  /*2b10*/  MOV R0, R164 ;  /* 0x000000a400007202 */ /* 0x000fe20000000f00 */
[----:B------:R-:W-:Y:S06]  /*2b20*/  BRA `(.L_x_49) ;  /* 0x00000000000c7947 */ /* 0x000fec0003800000 */
.L_x_48:
[----:B------:R-:W-:Y:S01]  /*2b30*/  FSETP.EQ.AND P3, PT, R164, RZ, PT ;  /* 0x000000ffa400720b */ /* 0x000fe20003f62000 */
[--C-:B------:R-:W-:Y:S02]  /*2b40*/  IMAD.MOV.U32 R161, RZ, RZ, R164.reuse ;  /* 0x000000ffffa17224 */ /* 0x100fe400078e00a4 */
[----:B------:R-:W-:-:S10]  /*2b50*/  IMAD.MOV.U32 R0, RZ, RZ, R164 ;  /* 0x000000ffff007224 */ /* 0x000fd400078e00a4 */
.L_x_49:
[----:B-1----:R-:W-:Y:S05]  /*2b60*/  BSYNC B0 ;  /* 0x0000000000007941 */ /* 0x002fea0003800000 */
.L_x_47:
[----:B------:R-:W-:Y:S01]  /*2b70*/  MOV R3, RZ ;  /* 0x000000ff00037202 */ /* 0x000fe20000000f00 */
[----:B------:R-:W-:Y:S02]  /*2b80*/  IMAD.MOV.U32 R7, RZ, RZ, RZ ;  /* 0x000000ffff077224 */ /* 0x000fe400078e00ff */
[----:B------:R-:W-:Y:S01]  /*2b90*/  IMAD.MOV.U32 R21, RZ, RZ, R23 ;  /* 0x000000ffff157224 */ /* 0x000fe200078e0017 */
[----:B------:R-:W-:Y:S06]  /*2ba0*/  @!P2 BRA `(.L_x_50) ;  /* 0x00000000005ca947 */ /* 0x000fec0003800000 */
[----:B------:R-:W1:Y:S01]  /*2bb0*/  LDC.64 R12, c[0x0][0x5d0] ;  /* 0x00017400ff0c7b82 */ /* 0x000e620000000a00 */
[----:B------:R-:W-:Y:S01]  /*2bc0*/  SHF.R.U32.HI R6, RZ, 0x5, R6 ;  /* 0x00000005ff067819 */ /* 0x000fe20000011606 */
[----:B------:R-:W-:Y:S01]  /*2bd0*/  USHF.R.S32.HI UR4, URZ, 0x1f, UR55 ;  /* 0x0000001f3f047899 */ /* 0x000fe20008011437 */
[----:B------:R-:W-:Y:S02]  /*2be0*/  ISETP.GE.AND P0, PT, R155, 0x1, PT ;  /* 0x000000019b00780c */ /* 0x000fe40003f06270 */
[----:B--2---:R-:W-:Y:S02]  /*2bf0*/  SHF.L.U32 R4, R6, 0x4, RZ ;  /* 0x0000000406047819 */ /* 0x004fe400000006ff */
[----:B------:R-:W-:Y:S02]  /*2c00*/  ISETP.LT.OR P2, PT, R156, 0x1, !P0 ;  /* 0x000000019c00780c */ /* 0x000fe40004741670 */
[----:B------:R-:W-:Y:S02]  /*2c10*/  LOP3.LUT R4, R4, 0xfffffff0, R9, 0xe2, !PT ;  /* 0xfffffff004047812 */ /* 0x000fe400078ee209 */
[----:B------:R-:W-:-:S03]  /*2c20*/  ISETP.LT.OR P0, PT, R156, 0x9, !P0 ;  /* 0x000000099c00780c */ /* 0x000fc60004701670 */
[----:B------:R-:W-:-:S05]  /*2c30*/  VIADD R4, R4, UR54 ;  /* 0x0000003604047c36 */ /* 0x000fca0008000000 */
[--C-:B------:R-:W-:Y:S01]  /*2c40*/  SHF.R.S32.HI R5, RZ, 0x1f, R4.reuse ;  /* 0x0000001fff057819 */ /* 0x100fe20000011404 */
[C---:B-1----:R-:W-:Y:S02]  /*2c50*/  IMAD R6, R12.reuse, UR4, RZ ;  /* 0x000000040c067c24 */ /* 0x042fe4000f8e02ff */
[----:B------:R-:W-:-:S04]  /*2c60*/  IMAD.WIDE.U32 R4, R12, UR55, R4 ;  /* 0x000000370c047c25 */ /* 0x000fc8000f8e0004 */
[----:B------:R-:W-:Y:S01]  /*2c70*/  IMAD R9, R13, UR55, R6 ;  /* 0x000000370d097c24 */ /* 0x000fe2000f8e0206 */
[----:B------:R-:W-:-:S03]  /*2c80*/  LEA R8, P4, R4, R10, 0x1 ;  /* 0x0000000a04087211 */ /* 0x000fc600078808ff */
[----:B------:R-:W-:-:S05]  /*2c90*/  IMAD.IADD R5, R5, 0x1, R9 ;  /* 0x0000000105057824 */ /* 0x000fca00078e0209 */
[----:B------:R-:W-:-:S05]  /*2ca0*/  LEA.HI.X R9, R4, R11, R5, 0x1, P4 ;  /* 0x0000000b04097211 */ /* 0x000fca00020f0c05 */
[----:B------:R-:W2:Y:S04]  /*2cb0*/  @!P2 LDG.E.U16 R5, desc[UR48][R8.64] ;  /* 0x000000300805a981 */ /* 0x000ea8000c1e1500 */
[----:B------:R-:W3:Y:S01]  /*2cc0*/  @!P0 LDG.E.U16 R4, desc[UR48][R8.64+0x10] ;  /* 0x0000103008048981 */ /* 0x000ee2000c1e1500 */
[----:B------:R-:W-:Y:S02]  /*2cd0*/  MOV R23, RZ ;  /* 0x000000ff00177202 */ /* 0x000fe40000000f00 */
[----:B--2---:R-:W-:-:S04]  /*2ce0*/  @!P2 PRMT R23, R5, 0x5410, RZ ;  /* 0x000054100517a816 */ /* 0x004fc800000000ff */
[----:B---3--:R-:W-:-:S05]  /*2cf0*/  @!P0 PRMT R23, R23, 0x5410, R4 ;  /* 0x0000541017178816 */ /* 0x008fca0000000004 */
[--C-:B------:R-:W-:Y:S02]  /*2d00*/  HADD2.F32 R21, -RZ, R23.reuse.H0_H0 ;  /* 0x20000017ff157230 */ /* 0x100fe40000004100 */
[----:B------:R-:W-:-:S07]  /*2d10*/  HADD2.F32 R23, -RZ, R23.H1_H1 ;  /* 0x30000017ff177230 */ /* 0x000fce0000004100 */
.L_x_50:
[----:B------:R-:W-:Y:S01]  /*2d20*/  BSSY B0, `(.L_x_51) ;  /* 0x0000023000007945 */ /* 0x000fe20003800000 */
[----:B------:R-:W-:Y:S01]  /*2d30*/  IMAD.MOV.U32 R6, RZ, RZ, RZ ;  /* 0x000000ffff067224 */ /* 0x000fe200078e00ff */
[----:B--2---:R-:W-:Y:S02]  /*2d40*/  CS2R R4, SRZ ;  /* 0x0000000000047805 */ /* 0x004fe4000001ff00 */
[----:B------:R-:W-:Y:S02]  /*2d50*/  CS2R R10, SRZ ;  /* 0x00000000000a7805 */ /* 0x000fe4000001ff00 */
[----:B------:R-:W-:Y:S01]  /*2d60*/  CS2R R8, SRZ ;  /* 0x0000000000087805 */ /* 0x000fe2000001ff00 */
[----:B------:R-:W-:Y:S06]  /*2d70*/  @P1 BRA `(.L_x_52) ;  /* 0x0000000000741947 */ /* 0x000fec0003800000 */
[----:B------:R-:W-:-:S13]  /*2d80*/  ISETP.NE.AND P0, PT, R163, 0x3, PT ;  /* 0x00000003a300780c */ /* 0x000fda0003f05270 */
[----:B------:R-:W-:Y:S05]  /*2d90*/  @!P0 BRA `(.L_x_53) ;  /* 0x0000000000048947 */ /* 0x000fea0003800000 */
[----:B------:R-:W-:Y:S01]  /*2da0*/  BPT.TRAP 0x1 ;  /* 0x000000040000795c */ /* 0x000fe20000300000 */
.L_x_53:
[----:B------:R-:W-:Y:S01]  /*2db0*/  SHF.L.U32 R4, RZ, 0x1f, RZ ;  /* 0x0000001fff047819 */ /* 0x000fe200000006ff */
[----:B------:R-:W-:Y:S01]  /*2dc0*/  IMAD.MOV.U32 R3, RZ, RZ, 0x1 ;  /* 0x00000001ff037424 */ /* 0x000fe200078e00ff */
[----:B------:R-:W-:Y:S02]  /*2dd0*/  MOV R7, RZ ;  /* 0x000000ff00077202 */ /* 0x000fe40000000f00 */
[----:B------:R-:W1:Y:S02]  /*2de0*/  SYNCS.PHASECHK.TRANS64.TRYWAIT P0, [UR45+0x40], R4 ;  /* 0x00004004ff0075a7 */ /* 0x000e64000800016d */
[----:B-1----:R-:W-:Y:S05]  /*2df0*/  @!P0 BRA `(.L_x_54) ;  /* 0x00000070007c8947 */ /* 0x002fea0003800000 */
.L_x_231:
[----:B------:R-:W-:Y:S01]  /*2e00*/  IMAD.MOV.U32 R6, RZ, RZ, RZ ;  /* 0x000000ffff067224 */ /* 0x000fe200078e00ff */
[----:B-1----:R-:W-:Y:S02]  /*2e10*/  CS2R R4, SRZ ;  /* 0x0000000000047805 */ /* 0x002fe4000001ff00 */
[----:B------:R-:W-:Y:S02]  /*2e20*/  CS2R R10, SRZ ;  /* 0x00000000000a7805 */ /* 0x000fe4000001ff00 */
[----:B------:R-:W-:Y:S01]  /*2e30*/  CS2R R8, SRZ ;  /* 0x0000000000087805 */ /* 0x000fe2000001ff00 */
[----:B------:R-:W-:Y:S06]  /*2e40*/  @P3 BRA `(.L_x_52) ;  /* 0x0000000000403947 */ /* 0x000fec0003800000 */
[C---:B------:R-:W-:Y:S01]  /*2e50*/  IMAD.SHL.U32 R4, R18.reuse, 0x10, RZ ;  /* 0x0000001012047824 */ /* 0x040fe200078e00ff */
[C---:B------:R-:W-:Y:S01]  /*2e60*/  SHF.L.U32 R5, R18.reuse, 0x5, RZ ;  /* 0x0000000512057819 */ /* 0x040fe200000006ff */
[----:B------:R-:W-:Y:S01]  /*2e70*/  IMAD.SHL.U32 R9, R18, 0x4, RZ ;  /* 0x0000000412097824 */ /* 0x000fe200078e00ff */
[----:B------:R-:W-:Y:S01]  /*2e80*/  SHF.R.U32.HI R7, RZ, 0x1, R18 ;  /* 0x00000001ff077819 */ /* 0x000fe20000011612 */
[----:B------:R-:W-:Y:S05]  /*2e90*/  WARPSYNC.ALL ;  /* 0x0000000000007948 */ /* 0x000fea0003800000 */
[----:B------:R-:W-:Y:S02]  /*2ea0*/  LOP3.LUT R4, R4, 0xe00, RZ, 0xc0, !PT ;  /* 0x00000e0004047812 */ /* 0x000fe400078ec0ff */
[----:B------:R-:W-:-:S02]  /*2eb0*/  LOP3.LUT R6, R5, 0xc0, RZ, 0xc0, !PT ;  /* 0x000000c005067812 */ /* 0x000fc400078ec0ff */
[----:B------:R-:W-:Y:S02]  /*2ec0*/  LOP3.LUT R4, R4, 0x20, R5, 0xf8, !PT ;  /* 0x0000002004047812 */ /* 0x000fe400078ef805 */
[----:B------:R-:W-:Y:S02]  /*2ed0*/  LOP3.LUT R6, R6, 0x8, R7, 0xf8, !PT ;  /* 0x0000000806067812 */ /* 0x000fe400078ef807 */
[----:B------:R-:W-:Y:S02]  /*2ee0*/  LOP3.LUT R4, R4, 0x100, R5, 0xf8, !PT ;  /* 0x0000010004047812 */ /* 0x000fe400078ef805 */
[----:B------:R-:W-:-:S04]  /*2ef0*/  LOP3.LUT R9, R6, 0x18, R9, 0x78, !PT ;  /* 0x0000001806097812 */ /* 0x000fc800078e7809 */
[----:B------:R-:W-:-:S04]  /*2f00*/  LOP3.LUT R4, R4, R9, RZ, 0xfc, !PT ;  /* 0x0000000904047212 */ /* 0x000fc800078efcff */
[----:B------:R-:W-:-:S05]  /*2f10*/  LEA R8, R4, UR45, 0x1 ;  /* 0x0000002d04087c11 */ /* 0x000fca000f8e08ff */
[----:B------:R-:W-:Y:S02]  /*2f20*/  IMAD R4, R157, 0x2, R8 ;  /* 0x000000029d047824 */ /* 0x000fe400078e0208 */
[----:B------:R-:W1:Y:S04]  /*2f30*/  LDSM.16.M88.4 R8, [R8+0x200] ;  /* 0x000200000808783b */ /* 0x000e680000000200 */
[----:B------:R-:W2:Y:S02]  /*2f40*/  LDSM.16.M88.4 R4, [R4+0x200] ;  /* 0x000200000404783b */ /* 0x000ea40000000200 */
.L_x_52:
[----:B------:R-:W-:Y:S05]  /*2f50*/  BSYNC B0 ;  /* 0x0000000000007941 */ /* 0x000fea0003800000 */
.L_x_51:
[--C-:B-1----:R-:W-:Y:S02]  /*2f60*/  HADD2.F32 R14, -RZ, R8.reuse.H1_H1 ;  /* 0x30000008ff0e7230 */ /* 0x102fe40000004100 */
[C---:B-----5:R-:W-:Y:S01]  /*2f70*/  FFMA R25, R162.reuse, R25, R21 ;  /* 0x00000019a2197223 */ /* 0x060fe20000000015 */
[----:B------:R-:W-:Y:S02]  /*2f80*/  HADD2.F32 R20, -RZ, R9.H0_H0 ;  /* 0x20000009ff147230 */ /* 0x000fe40000004100 */
[C---:B------:R-:W-:Y:S01]  /*2f90*/  FFMA R15, R162.reuse, R26, R23 ;  /* 0x0000001aa20f7223 */ /* 0x040fe20000000017 */
[----:B------:R-:W-:Y:S02]  /*2fa0*/  HADD2.F32 R12, -RZ, R8.H0_H0 ;  /* 0x20000008ff0c7230 */ /* 0x000fe40000004100 */
[----:B------:R-:W-:Y:S01]  /*2fb0*/  FFMA R13, R162, R24, R21 ;  /* 0x00000018a20d7223 */ /* 0x000fe20000000015 */
[----:B------:R-:W-:Y:S01]  /*2fc0*/  FFMA R25, R14, R158, R25 ;  /* 0x0000009e0e197223 */ /* 0x000fe20000000019 */
[----:B------:R-:W-:-:S02]  /*2fd0*/  HADD2.F32 R14, -RZ, R10.H1_H1 ;  /* 0x3000000aff0e7230 */ /* 0x000fc40000004100 */
[----:B------:R-:W-:Y:S01]  /*2fe0*/  FFMA R29, R162, R29, R21 ;  /* 0x0000001da21d7223 */ /* 0x000fe20000000015 */
[----:B------:R-:W-:Y:S02]  /*2ff0*/  HADD2.F32 R24, -RZ, R9.H1_H1 ;  /* 0x30000009ff187230 */ /* 0x000fe40000004100 */
[-C--:B------:R-:W-:Y:S01]  /*3000*/  FFMA R155, R20, R158.reuse, R15 ;  /* 0x0000009e149b7223 */ /* 0x080fe2000000000f */
[----:B------:R-:W-:Y:S01]  /*3010*/  FFMA R27, R162, R27, R23 ;  /* 0x0000001ba21b7223 */ /* 0x000fe20000000017 */
[----:B------:R-:W-:Y:S01]  /*3020*/  FFMA R26, R12, R158, R13 ;  /* 0x0000009e0c1a7223 */ /* 0x000fe2000000000d */
[----:B------:R-:W-:Y:S02]  /*3030*/  HADD2.F32 R20, -RZ, R11.H0_H0 ;  /* 0x2000000bff147230 */ /* 0x000fe40000004100 */
[C---:B------:R-:W-:Y:S01]  /*3040*/  FFMA R13, R162.reuse, R28, R21 ;  /* 0x0000001ca20d7223 */ /* 0x040fe20000000015 */
[----:B------:R-:W-:Y:S01]  /*3050*/  FFMA R15, R162, R30, R23 ;  /* 0x0000001ea20f7223 */ /* 0x000fe20000000017 */
[----:B------:R-:W-:-:S02]  /*3060*/  HADD2.F32 R12, -RZ, R10.H0_H0 ;  /* 0x2000000aff0c7230 */ /* 0x000fc40000004100 */
[-C--:B------:R-:W-:Y:S01]  /*3070*/  FFMA R28, R14, R158.reuse, R29 ;  /* 0x0000009e0e1c7223 */ /* 0x080fe2000000001d */
[----:B--2---:R-:W-:Y:S02]  /*3080*/  HADD2.F32 R14, -RZ, R4.H1_H1 ;  /* 0x30000004ff0e7230 */ /* 0x004fe40000004100 */
[-C--:B------:R-:W-:Y:S01]  /*3090*/  FFMA R156, R24, R158.reuse, R27 ;  /* 0x0000009e189c7223 */ /* 0x080fe2000000001b */
[----:B------:R-:W-:Y:S01]  /*30a0*/  FFMA R33, R162, R33, R21 ;  /* 0x00000021a2217223 */ /* 0x000fe20000000015 */
[----:B------:R-:W-:Y:S02]  /*30b0*/  HADD2.F32 R24, -RZ, R11.H1_H1 ;  /* 0x3000000bff187230 */ /* 0x000fe40000004100 */
[-C--:B------:R-:W-:Y:S01]  /*30c0*/  FFMA R29, R20, R158.reuse, R15 ;  /* 0x0000009e141d7223 */ /* 0x080fe2000000000f */
[----:B------:R-:W-:Y:S01]  /*30d0*/  FFMA R31, R162, R31, R23 ;  /* 0x0000001fa21f7223 */ /* 0x000fe20000000017 */
[----:B------:R-:W-:Y:S01]  /*30e0*/  FFMA R27, R12, R158, R13 ;  /* 0x0000009e0c1b7223 */ /* 0x000fe2000000000d */
[----:B------:R-:W-:-:S02]  /*30f0*/  HADD2.F32 R20, -RZ, R5.H0_H0 ;  /* 0x20000005ff147230 */ /* 0x000fc40000004100 */
[C---:B------:R-:W-:Y:S01]  /*3100*/  FFMA R13, R162.reuse, R32, R21 ;  /* 0x00000020a20d7223 */ /* 0x040fe20000000015 */
[----:B------:R-:W-:Y:S01]  /*3110*/  FFMA R15, R162, R34, R23 ;  /* 0x00000022a20f7223 */ /* 0x000fe20000000017 */
[-C--:B------:R-:W-:Y:S01]  /*3120*/  FFMA R32, R14, R158.reuse, R33 ;  /* 0x0000009e0e207223 */ /* 0x080fe20000000021 */
[----:B------:R-:W-:Y:S01]  /*3130*/  SHF.L.U32 R14, R18, 0x4, RZ ;  /* 0x00000004120e7819 */ /* 0x000fe200000006ff */
[-C--:B------:R-:W-:Y:S01]  /*3140*/  FFMA R30, R24, R158.reuse, R31 ;  /* 0x0000009e181e7223 */ /* 0x080fe2000000001f */
[----:B------:R-:W-:Y:S02]  /*3150*/  HADD2.F32 R24, -RZ, R5.H1_H1 ;  /* 0x30000005ff187230 */ /* 0x000fe40000004100 */
[----:B------:R-:W-:Y:S01]  /*3160*/  FFMA R33, R20, R158, R15 ;  /* 0x0000009e14217223 */ /* 0x000fe2000000000f */
[----:B------:R-:W-:Y:S02]  /*3170*/  HADD2.F32 R12, -RZ, R4.H0_H0 ;  /* 0x20000004ff0c7230 */ /* 0x000fe40000004100 */
[----:B------:R-:W-:Y:S01]  /*3180*/  FFMA R35, R162, R35, R23 ;  /* 0x00000023a2237223 */ /* 0x000fe20000000017 */
[----:B------:R-:W-:Y:S01]  /*3190*/  IMAD.SHL.U32 R20, R18, 0x20, RZ ;  /* 0x0000002012147824 */ /* 0x000fe200078e00ff */
[----:B------:R-:W-:Y:S01]  /*31a0*/  LOP3.LUT R15, R14, 0xe00, RZ, 0xc0, !PT ;  /* 0x00000e000e0f7812 */ /* 0x000fe200078ec0ff */
[----:B------:R-:W-:-:S02]  /*31b0*/  HADD2.F32 R14, -RZ, R6.H1_H1 ;  /* 0x30000006ff0e7230 */ /* 0x000fc40000004100 */
[----:B------:R-:W-:Y:S01]  /*31c0*/  FFMA R37, R162, R37, R21 ;  /* 0x00000025a2257223 */ /* 0x000fe20000000015 */
[-C--:B------:R-:W-:Y:S01]  /*31d0*/  FFMA R34, R24, R158.reuse, R35 ;  /* 0x0000009e18227223 */ /* 0x080fe20000000023 */
[----:B------:R-:W-:Y:S01]  /*31e0*/  FFMA R31, R12, R158, R13 ;  /* 0x0000009e0c1f7223 */ /* 0x000fe2000000000d */
[----:B------:R-:W-:Y:S01]  /*31f0*/  SHF.R.U32.HI R169, RZ, 0x1, R18 ;  /* 0x00000001ffa97819 */ /* 0x000fe20000011612 */
[----:B------:R-:W-:Y:S01]  /*3200*/  FFMA R13, R162, R36, R21 ;  /* 0x00000024a20d7223 */ /* 0x000fe20000000015 */
[----:B------:R-:W-:Y:S01]  /*3210*/  LOP3.LUT R24, R20, 0xc0, RZ, 0xc0, !PT ;  /* 0x000000c014187812 */ /* 0x000fe200078ec0ff */
[----:B------:R-:W-:Y:S01]  /*3220*/  FFMA R36, R14, R158, R37 ;  /* 0x0000009e0e247223 */ /* 0x000fe20000000025 */
[--C-:B------:R-:W-:Y:S01]  /*3230*/  LOP3.LUT R15, R15, 0x20, R20.reuse, 0xf8, !PT ;  /* 0x000000200f0f7812 */ /* 0x100fe200078ef814 */
[----:B------:R-:W-:Y:S01]  /*3240*/  IMAD.SHL.U32 R37, R18, 0x4, RZ ;  /* 0x0000000412257824 */ /* 0x000fe200078e00ff */
[----:B------:R-:W-:Y:S01]  /*3250*/  LOP3.LUT R24, R24, 0x8, R169, 0xf8, !PT ;  /* 0x0000000818187812 */ /* 0x000fe200078ef8a9 */
[----:B------:R-:W-:Y:S01]  /*3260*/  HADD2.F32 R12, -RZ, R6.H0_H0 ;  /* 0x20000006ff0c7230 */ /* 0x000fe20000004100 */
[----:B------:R-:W-:Y:S01]  /*3270*/  LOP3.LUT R15, R15, 0x100, R20, 0xf8, !PT ;  /* 0x000001000f0f7812 */ /* 0x000fe200078ef814 */
[----:B------:R-:W-:-:S02]  /*3280*/  HADD2.F32 R20, -RZ, R7.H1_H1 ;  /* 0x30000007ff147230 */ /* 0x000fc40000004100 */
[----:B------:R-:W-:Y:S01]  /*3290*/  FFMA R39, R162, R39, R23 ;  /* 0x00000027a2277223 */ /* 0x000fe20000000017 */
[----:B------:R-:W-:Y:S01]  /*32a0*/  LOP3.LUT R24, R24, 0x18, R37, 0x78, !PT ;  /* 0x0000001818187812 */ /* 0x000fe200078e7825 */
[----:B------:R-:W-:Y:S01]  /*32b0*/  FFMA R35, R12, R158, R13 ;  /* 0x0000009e0c237223 */ /* 0x000fe2000000000d */
[----:B------:R-:W-:Y:S01]  /*32c0*/  FFMA R13, R162, R38, R23 ;  /* 0x00000026a20d7223 */ /* 0x000fe20000000017 */
[----:B------:R-:W-:Y:S01]  /*32d0*/  HADD2.F32 R14, -RZ, R7.H0_H0 ;  /* 0x20000007ff0e7230 */ /* 0x000fe20000004100 */
[----:B------:R-:W-:Y:S01]  /*32e0*/  LOP3.LUT R12, R18, 0xff, RZ, 0xc0, !PT ;  /* 0x000000ff120c7812 */ /* 0x000fe200078ec0ff */
[----:B------:R-:W-:Y:S01]  /*32f0*/  FFMA R38, R20, R158, R39 ;  /* 0x0000009e14267223 */ /* 0x000fe20000000027 */
[----:B------:R-:W-:Y:S01]  /*3300*/  LOP3.LUT R20, R15, R24, RZ, 0xfc, !PT ;  /* 0x000000180f147212 */ /* 0x000fe200078efcff */
[----:B------:R-:W-:Y:S05]  /*3310*/  WARPSYNC.ALL ;  /* 0x0000000000007948 */ /* 0x000fea0003800000 */
[----:B------:R-:W-:Y:S01]  /*3320*/  IADD3 R12, R12, 0x1f, RZ ;  /* 0x0000001f0c0c7810 */ /* 0x000fe20007ffe0ff */
[----:B------:R-:W-:Y:S01]  /*3330*/  FFMA R37, R14, R158, R13 ;  /* 0x0000009e0e257223 */ /* 0x000fe2000000000d */
[----:B------:R-:W-:Y:S01]  /*3340*/  LEA R20, R20, UR45, 0x1 ;  /* 0x0000002d14147c11 */ /* 0x000fe2000f8e08ff */
[----:B------:R-:W-:Y:S01]  /*3350*/  BSSY B0, `(.L_x_55) ;  /* 0x000001b000007945 */ /* 0x000fe20003800000 */
[----:B------:R-:W-:-:S02]  /*3360*/  ISETP.GT.U32.AND P0, PT, R12, 0x3e, PT ;  /* 0x0000003e0c00780c */ /* 0x000fc40003f04070 */
[----:B------:R-:W-:Y:S02]  /*3370*/  F2FP.RELU.F16.F32.PACK_AB R12, R25, R26 ;  /* 0x0000001a190c723e */ /* 0x000fe400000008ff */
[----:B------:R-:W-:Y:S02]  /*3380*/  F2FP.RELU.F16.F32.PACK_AB R13, R156, R155 ;  /* 0x0000009b9c0d723e */ /* 0x000fe400000008ff */
[----:B------:R-:W-:Y:S01]  /*3390*/  F2FP.RELU.F16.F32.PACK_AB R14, R28, R27 ;  /* 0x0000001b1c0e723e */ /* 0x000fe200000008ff */
[----:B------:R-:W-:Y:S01]  /*33a0*/  IMAD R28, R157, 0x2, R20 ;  /* 0x000000029d1c7824 */ /* 0x000fe200078e0214 */
[----:B------:R-:W-:Y:S02]  /*33b0*/  F2FP.RELU.F16.F32.PACK_AB R15, R30, R29 ;  /* 0x0000001d1e0f723e */ /* 0x000fe400000008ff */
[----:B------:R-:W-:Y:S02]  /*33c0*/  F2FP.RELU.F16.F32.PACK_AB R24, R32, R31 ;  /* 0x0000001f2018723e */ /* 0x000fe400000008ff */
[----:B------:R-:W-:Y:S01]  /*33d0*/  F2FP.RELU.F16.F32.PACK_AB R25, R34, R33 ;  /* 0x000000212219723e */ /* 0x000fe200000008ff */
[----:B------:R1:W-:Y:S01]  /*33e0*/  STSM.16.M88.4 [R20+0x200], R12 ;  /* 0x0002000c14007844 */ /* 0x0003e20000000200 */
[----:B------:R-:W-:-:S02]  /*33f0*/  F2FP.RELU.F16.F32.PACK_AB R26, R36, R35 ;  /* 0x00000023241a723e */ /* 0x000fc400000008ff */
[----:B------:R-:W-:-:S05]  /*3400*/  F2FP.RELU.F16.F32.PACK_AB R27, R38, R37 ;  /* 0x00000025261b723e */ /* 0x000fca00000008ff */
[----:B------:R1:W-:Y:S01]  /*3410*/  STSM.16.M88.4 [R28+0x200], R24 ;  /* 0x000200181c007844 */ /* 0x0003e20000000200 */
[----:B------:R-:W-:Y:S01]  /*3420*/  @!PT LDS RZ, [RZ] ;  /* 0x00000000fffff984 */ /* 0x000fe20000000800 */
[----:B------:R-:W-:Y:S01]  /*3430*/  @!PT LDS RZ, [RZ] ;  /* 0x00000000fffff984 */ /* 0x000fe20000000800 */
[----:B------:R-:W-:Y:S01]  /*3440*/  @!PT LDS RZ, [RZ] ;  /* 0x00000000fffff984 */ /* 0x000fe20000000800 */
[----:B------:R-:W-:Y:S01]  /*3450*/  @!PT LDS RZ, [RZ] ;  /* 0x00000000fffff984 */ /* 0x000fe20000000800 */
[----:B------:R2:W-:Y:S06]  /*3460*/  MEMBAR.ALL.CTA ;  /* 0x0000000000007992 */ /* 0x0005ec0000008000 */
[----:B--2---:R-:W2:Y:S02]  /*3470*/  FENCE.VIEW.ASYNC.S ;  /* 0x00000000000073c6 */ /* 0x004ea40000000000 */
[----:B--2---:R-:W-:Y:S06]  /*3480*/  BAR.SYNC.DEFER_BLOCKING 0x1, 0x100 ;  /* 0x0044000000007b1d */ /* 0x004fec0000010000 */
[----:B------:R-:W-:Y:S05]  /*3490*/  @P0 BRA `(.L_x_56) ;  /* 0x0000000000180947 */ /* 0x000fea0003800000 */
[----:B------:R-:W-:Y:S02]  /*34a0*/  UIADD3 UR4, UP0, UR40, 0x4f0, URZ ;  /* 0x000004f028047890 */ /* 0x000fe4000ff1e03f */
[----:B------:R-:W-:Y:S02]  /*34b0*/  UIADD3 UR52, UR45, 0x200, URZ ;  /* 0x000002002d347890 */ /* 0x000fe4000fffe03f */
[----:B------:R-:W-:-:S09]  /*34c0*/  UIADD3.X UR5, URZ, UR41, URZ, UP0, !UPT ;  /* 0x000000293f057290 */ /* 0x000fd200087fe43f */
[----:B------:R2:W-:Y:S01]  /*34d0*/  UTMASTG.3D [UR52], [UR4] ;  /* 0x00000034040073b5 */ /* 0x0005e20008010000 */
[----:B------:R0:W-:Y:S01]  /*34e0*/  UTMACMDFLUSH ;  /* 0x00000000000079b7 */ /* 0x0001e20000000000 */
[----:B--2---:R-:W-:-:S04]  /*34f0*/  DEPBAR.LE SB0, 0x1 ;  /* 0x000080400000791a */ /* 0x004fc80000000000 */
.L_x_56:
[----:B------:R-:W-:Y:S05]  /*3500*/  BSYNC B0 ;  /* 0x0000000000007941 */ /* 0x000fea0003800000 */
.L_x_55:
[----:B------:R-:W-:Y:S01]  /*3510*/  BAR.SYNC.DEFER_BLOCKING 0x1, 0x100 ;  /* 0x0044000000007b1d */ /* 0x000fe20000010000 */
[----:B------:R-:W-:Y:S01]  /*3520*/  ISETP.NE.AND P2, PT, RZ, UR39, PT ;  /* 0x00000027ff007c0c */ /* 0x000fe2000bf45270 */
[----:B------:R-:W-:-:S05]  /*3530*/  VIADD R30, R20, 0x200 ;  /* 0x00000200141e7836 */ /* 0x000fca0000000000 */
[----:B------:R-:W-:-:S07]  /*3540*/  LEA R29, R157, R30, 0x1 ;  /* 0x0000001e9d1d7211 */ /* 0x000fce00078e08ff */
[----:B------:R-:W-:Y:S05]  /*3550*/  @!P2 BRA `(.L_x_57) ;  /* 0x000000000034a947 */ /* 0x000fea0003800000 */
[----:B------:R-:W-:Y:S04]  /*3560*/  BSSY B0, `(.L_x_58) ;  /* 0x0000009000007945 */ /* 0x000fe80003800000 */
[----:B------:R-:W-:Y:S05]  /*3570*/  @P1 BRA `(.L_x_59) ;  /* 0x00000000001c1947 */ /* 0x000fea0003800000 */
[----:B------:R-:W-:-:S13]  /*3580*/  ISETP.NE.AND P2, PT, R163, 0x3, PT ;  /* 0x00000003a300780c */ /* 0x000fda0003f45270 */
[----:B------:R-:W-:Y:S05]  /*3590*/  @!P2 BRA `(.L_x_60) ;  /* 0x000000000004a947 */ /* 0x000fea0003800000 */
[----:B------:R-:W-:Y:S01]  /*35a0*/  BPT.TRAP 0x1 ;  /* 0x000000040000795c */ /* 0x000fe20000300000 */
.L_x_60:
[----:B------:R-:W-:-:S04]  /*35b0*/  ULEA UR4, UR36, UR45, 0x3 ;  /* 0x0000002d24047291 */ /* 0x000fc8000f8e183f */
[----:B------:R-:W-:-:S04]  /*35c0*/  UIADD3 UR4, UR4, 0x60, URZ ;  /* 0x0000006004047890 */ /* 0x000fc8000fffe03f */
[----:B------:R-:W-:-:S09]  /*35d0*/  UPRMT UR4, UR50, 0x654, UR4 ;  /* 0x0000065432047896 */ /* 0x000fd20008000004 */
[----:B------:R-:W-:Y:S03]  /*35e0*/  SYNCS.ARRIVE.TRANS64.RED.A1T0 RZ, [UR4], RZ ;  /* 0x000000ffffff79a7 */ /* 0x000fe60008100404 */
.L_x_59:
[----:B------:R-:W-:Y:S05]  /*35f0*/  BSYNC B0 ;  /* 0x0000000000007941 */ /* 0x000fea0003800000 */
.L_x_58:
[----:B------:R-:W-:-:S04]  /*3600*/  UIADD3 UR36, UR36, 0x1, URZ ;  /* 0x0000000124247890 */ /* 0x000fc8000fffe03f */
[----:B------:R-:W-:-:S04]  /*3610*/  UISETP.NE.AND UP0, UPT, UR36, 0x4, UPT ;  /* 0x000000042400788c */ /* 0x000fc8000bf05270 */
[----:B------:R-:W-:-:S12]  /*3620*/  USEL UR36, UR36, URZ, UP0 ;  /* 0x0000003f24247287 */ /* 0x000fd80008000000 */
.L_x_57:
[----:B------:R-:W-:Y:S04]  /*3630*/  BSSY B0, `(.L_x_61) ;  /* 0x0000011000007945 */ /* 0x000fe80003800000 */
[----:B------:R-:W-:Y:S05]  /*3640*/  @P1 BRA `(.L_x_62) ;  /* 0x00000000003c1947 */ /* 0x000fea0003800000 */
[----:B------:R-:W-:-:S13]  /*3650*/  ISETP.NE.AND P2, PT, R163, 0x3, PT ;  /* 0x00000003a300780c */ /* 0x000fda0003f45270 */
[----:B------:R-:W-:Y:S05]  /*3660*/  @!P2 BRA `(.L_x_63) ;  /* 0x000000000004a947 */ /* 0x000fea0003800000 */
[----:B------:R-:W-:Y:S01]  /*3670*/  BPT.TRAP 0x1 ;  /* 0x000000040000795c */ /* 0x000fe20000300000 */
.L_x_63:
[C---:B-1----:R-:W-:Y:S01]  /*3680*/  LEA R14, R3.reuse, UR45, 0x3 ;  /* 0x0000002d030e7c11 */ /* 0x042fe2000f8e18ff */
[----:B------:R-:W-:Y:S01]  /*3690*/  @!P3 IMAD R12, R3, 0x2000, R30 ;  /* 0x00002000030cb824 */ /* 0x000fe200078e021e */
[----:B------:R-:W-:Y:S01]  /*36a0*/  SHF.L.U32 R15, RZ, 0x1f, RZ ;  /* 0x0000001fff0f7819 */ /* 0x000fe200000006ff */
[----:B------:R-:W-:Y:S02]  /*36b0*/  BSSY B1, `(.L_x_64) ;  /* 0x0000004000017945 */ /* 0x000fe40003800000 */
[----:B------:R-:W-:Y:S01]  /*36c0*/  @!P3 IMAD R13, R157, 0x2, R12 ;  /* 0x000000029d0db824 */ /* 0x000fe200078e020c */
[----:B------:R-:W1:Y:S02]  /*36d0*/  SYNCS.PHASECHK.TRANS64.TRYWAIT P2, [R14+URZ+0x40], R15 ;  /* 0x0000400f0e0075a7 */ /* 0x000e64000804017f */
[----:B-1----:R-:W-:Y:S05]  /*36e0*/  @!P2 BRA `(.L_x_65) ;  /* 0x000000680058a947 */ /* 0x002fea0003800000 */
.L_x_232:
[----:B------:R-:W-:Y:S05]  /*36f0*/  BSYNC B1 ;  /* 0x0000000000017941 */ /* 0x000fea0003800000 */
.L_x_64:
[----:B------:R-:W-:Y:S05]  /*3700*/  @!P3 WARPSYNC.ALL ;  /* 0x000000000000b948 */ /* 0x000fea0003800000 */
[----:B------:R2:W3:Y:S01]  /*3710*/  @!P3 LDSM.16.M88.4 R8, [R12] ;  /* 0x000000000c08b83b */ /* 0x0004e20000000200 */
[----:B------:R-:W-:-:S03]  /*3720*/  IADD3 R3, R3, 0x1, RZ ;  /* 0x0000000103037810 */ /* 0x000fc60007ffe0ff */
[----:B------:R2:W4:Y:S04]  /*3730*/  @!P3 LDSM.16.M88.4 R4, [R13] ;  /* 0x000000000d04b83b */ /* 0x0005280000000200 */
.L_x_62:
[----:B------:R-:W-:Y:S05]  /*3740*/  BSYNC B0 ;  /* 0x0000000000007941 */ /* 0x000fea0003800000 */
.L_x_61:
[--C-:B-1-3--:R-:W-:Y:S02]  /*3750*/  HADD2.F32 R14, -RZ, R8.reuse.H1_H1 ;  /* 0x30000008ff0e7230 */ /* 0x10afe40000004100 */
[C---:B------:R-:W-:Y:S01]  /*3760*/  FFMA R41, R162.reuse, R41, R21 ;  /* 0x00000029a2297223 */ /* 0x040fe20000000015 */
[--C-:B------:R-:W-:Y:S02]  /*3770*/  HADD2.F32 R26, -RZ, R9.reuse.H1_H1 ;  /* 0x30000009ff1a7230 */ /* 0x100fe40000004100 */
[C-C-:B------:R-:W-:Y:S01]  /*3780*/  FFMA R43, R162.reuse, R43, R23.reuse ;  /* 0x0000002ba22b7223 */ /* 0x140fe20000000017 */
[----:B------:R-:W-:Y:S02]  /*3790*/  HADD2.F32 R24, -RZ, R9.H0_H0 ;  /* 0x20000009ff187230 */ /* 0x000fe40000004100 */
[C---:B------:R-:W-:Y:S01]  /*37a0*/  FFMA R15, R162.reuse, R42, R23 ;  /* 0x0000002aa20f7223 */ /* 0x040fe20000000017 */
[----:B--2---:R-:W-:Y:S02]  /*37b0*/  HADD2.F32 R12, -RZ, R8.H0_H0 ;  /* 0x20000008ff0c7230 */ /* 0x004fe40000004100 */
[----:B------:R-:W-:Y:S01]  /*37c0*/  FFMA R13, R162, R40, R21 ;  /* 0x00000028a20d7223 */ /* 0x000fe20000000015 */
[-C--:B------:R-:W-:Y:S01]  /*37d0*/  FFMA R41, R14, R158.reuse, R41 ;  /* 0x0000009e0e297223 */ /* 0x080fe20000000029 */
[-C--:B------:R-:W-:Y:S01]  /*37e0*/  FFMA R43, R26, R158.reuse, R43 ;  /* 0x0000009e1a2b7223 */ /* 0x080fe2000000002b */
[----:B------:R-:W-:Y:S01]  /*37f0*/  FFMA R14, R24, R158, R15 ;  /* 0x0000009e180e7223 */ /* 0x000fe2000000000f */
[----:B------:R-:W-:-:S02]  /*3800*/  HADD2.F32 R26, -RZ, R10.H1_H1 ;  /* 0x3000000aff1a7230 */ /* 0x000fc40000004100 */
[----:B------:R-:W-:Y:S01]  /*3810*/  FFMA R12, R12, R158, R13 ;  /* 0x0000009e0c0c7223 */ /* 0x000fe2000000000d */
[--C-:B------:R-:W-:Y:S02]  /*3820*/  HADD2.F32 R32, -RZ, R11.reuse.H0_H0 ;  /* 0x2000000bff207230 */ /* 0x100fe40000004100 */
[C---:B------:R-:W-:Y:S01]  /*3830*/  FFMA R45, R162.reuse, R45, R21 ;  /* 0x0000002da22d7223 */ /* 0x040fe20000000015 */
[C---:B------:R-:W-:Y:S01]  /*3840*/  FFMA R15, R162.reuse, R46, R23 ;  /* 0x0000002ea20f7223 */ /* 0x040fe20000000017 */
[----:B------:R-:W-:Y:S02]  /*3850*/  HADD2.F32 R24, -RZ, R10.H0_H0 ;  /* 0x2000000aff187230 */ /* 0x000fe40000004100 */
[C---:B------:R-:W-:Y:S01]  /*3860*/  FFMA R13, R162.reuse, R44, R21 ;  /* 0x0000002ca20d7223 */ /* 0x040fe20000000015 */
[----:B------:R-:W-:Y:S02]  /*3870*/  HADD2.F32 R34, -RZ, R11.H1_H1 ;  /* 0x3000000bff227230 */ /* 0x000fe40000004100 */
[----:B------:R-:W-:Y:S01]  /*3880*/  FFMA R47, R162, R47, R23 ;  /* 0x0000002fa22f7223 */ /* 0x000fe20000000017 */
[-C--:B------:R-:W-:Y:S01]  /*3890*/  FFMA R45, R26, R158.reuse, R45 ;  /* 0x0000009e1a2d7223 */ /* 0x080fe2000000002d */
[-C--:B------:R-:W-:Y:S01]  /*38a0*/  FFMA R25, R32, R158.reuse, R15 ;  /* 0x0000009e20197223 */ /* 0x080fe2000000000f */
[-C--:B------:R-:W-:Y:S01]  /*38b0*/  FFMA R24, R24, R158.reuse, R13 ;  /* 0x0000009e18187223 */ /* 0x080fe2000000000d */
[----:B------:R-:W-:Y:S01]  /*38c0*/  FFMA R26, R34, R158, R47 ;  /* 0x0000009e221a7223 */ /* 0x000fe2000000002f */
[----:B----4-:R-:W-:-:S02]  /*38d0*/  HADD2.F32 R32, -RZ, R4.H0_H0 ;  /* 0x20000004ff207230 */ /* 0x010fc40000004100 */
[C-C-:B------:R-:W-:Y:S01]  /*38e0*/  FFMA R13, R162.reuse, R48, R21.reuse ;  /* 0x00000030a20d7223 */ /* 0x140fe20000000015 */
[----:B------:R-:W-:Y:S02]  /*38f0*/  HADD2.F32 R34, -RZ, R4.H1_H1 ;  /* 0x30000004ff227230 */ /* 0x000fe40000004100 */
[C---:B------:R-:W-:Y:S01]  /*3900*/  FFMA R49, R162.reuse, R49, R21 ;  /* 0x00000031a2317223 */ /* 0x040fe20000000015 */
[--C-:B------:R-:W-:Y:S02]  /*3910*/  HADD2.F32 R36, -RZ, R5.reuse.H0_H0 ;  /* 0x20000005ff247230 */ /* 0x100fe40000004100 */
[C-C-:B------:R-:W-:Y:S01]  /*3920*/  FFMA R15, R162.reuse, R50, R23.reuse ;  /* 0x00000032a20f7223 */ /* 0x140fe20000000017 */
[----:B------:R-:W-:Y:S02]  /*3930*/  HADD2.F32 R38, -RZ, R5.H1_H1 ;  /* 0x30000005ff267230 */ /* 0x000fe40000004100 */
[----:B------:R-:W-:Y:S01]  /*3940*/  FFMA R51, R162, R51, R23 ;  /* 0x00000033a2337223 */ /* 0x000fe20000000017 */
[-C--:B------:R-:W-:Y:S01]  /*3950*/  FFMA R27, R32, R158.reuse, R13 ;  /* 0x0000009e201b7223 */ /* 0x080fe2000000000d */
[-C--:B------:R-:W-:Y:S01]  /*3960*/  FFMA R32, R34, R158.reuse, R49 ;  /* 0x0000009e22207223 */ /* 0x080fe20000000031 */
[-C--:B------:R-:W-:Y:S01]  /*3970*/  FFMA R31, R36, R158.reuse, R15 ;  /* 0x0000009e241f7223 */ /* 0x080fe2000000000f */
[----:B------:R-:W-:Y:S01]  /*3980*/  FFMA R34, R38, R158, R51 ;  /* 0x0000009e26227223 */ /* 0x000fe20000000033 */
[----:B------:R-:W-:-:S02]  /*3990*/  HADD2.F32 R36, -RZ, R6.H0_H0 ;  /* 0x20000006ff247230 */ /* 0x000fc40000004100 */
        /* <DEDUP_REMOVED lines=11> */
[----:B------:R-:W-:Y:S01]  /*3a50*/  F2FP.RELU.F16.F32.PACK_AB R13, R43, R14 ;  /* 0x0000000e2b0d723e */ /* 0x000fe200000008ff */
[----:B------:R-:W-:Y:S05]  /*3a60*/  WARPSYNC.ALL ;  /* 0x0000000000007948 */ /* 0x000fea0003800000 */
[----:B------:R-:W-:Y:S01]  /*3a70*/  F2FP.RELU.F16.F32.PACK_AB R14, R45, R24 ;  /* 0x000000182d0e723e */ /* 0x000fe200000008ff */
[----:B------:R-:W-:Y:S01]  /*3a80*/  BSSY B0, `(.L_x_66) ;  /* 0x000001a000007945 */ /* 0x000fe20003800000 */
[----:B------:R-:W-:-:S02]  /*3a90*/  F2FP.RELU.F16.F32.PACK_AB R12, R41, R12 ;  /* 0x0000000c290c723e */ /* 0x000fc400000008ff */
[----:B------:R-:W-:Y:S02]  /*3aa0*/  F2FP.RELU.F16.F32.PACK_AB R15, R26, R25 ;  /* 0x000000191a0f723e */ /* 0x000fe400000008ff */
[----:B------:R-:W-:Y:S02]  /*3ab0*/  F2FP.RELU.F16.F32.PACK_AB R24, R32, R27 ;  /* 0x0000001b2018723e */ /* 0x000fe400000008ff */
[----:B------:R-:W-:Y:S01]  /*3ac0*/  F2FP.RELU.F16.F32.PACK_AB R25, R34, R31 ;  /* 0x0000001f2219723e */ /* 0x000fe200000008ff */
[----:B------:R1:W-:Y:S01]  /*3ad0*/  STSM.16.M88.4 [R20+0x2200], R12 ;  /* 0x0022000c14007844 */ /* 0x0003e20000000200 */
[----:B------:R-:W-:Y:S02]  /*3ae0*/  F2FP.RELU.F16.F32.PACK_AB R26, R36, R33 ;  /* 0x00000021241a723e */ /* 0x000fe400000008ff */
        /* <DEDUP_REMOVED lines=12> */
[----:B------:R-:W-:Y:S02]  /*3bb0*/  UIADD3 UR4, UR45, 0x2200, URZ ;  /* 0x000022002d047890 */ /* 0x000fe4000fffe03f */
[----:B------:R-:W-:Y:S01]  /*3bc0*/  UIADD3.X UR9, URZ, UR41, URZ, UP0, !UPT ;  /* 0x000000293f097290 */ /* 0x000fe200087fe43f */
[----:B------:R-:W-:Y:S01]  /*3bd0*/  UMOV UR6, UR54 ;  /* 0x0000003600067c82 */ /* 0x000fe20008000000 */
[----:B------:R-:W-:-:S07]  /*3be0*/  UMOV UR7, UR55 ;  /* 0x0000003700077c82 */ /* 0x000fce0008000000 */
[----:B------:R2:W-:Y:S01]  /*3bf0*/  UTMASTG.3D [UR4], [UR8] ;  /* 0x00000004080073b5 */ /* 0x0005e20008010000 */
[----:B------:R0:W-:Y:S01]  /*3c00*/  UTMACMDFLUSH ;  /* 0x00000000000079b7 */ /* 0x0001e20000000000 */
[----:B--2---:R-:W-:-:S04]  /*3c10*/  DEPBAR.LE SB0, 0x1 ;  /* 0x000080400000791a */ /* 0x004fc80000000000 */
.L_x_67:
[----:B------:R-:W-:Y:S05]  /*3c20*/  BSYNC B0 ;  /* 0x0000000000007941 */ /* 0x000fea0003800000 */
.L_x_66:
[----:B-1----:R-:W-:Y:S01]  /*3c30*/  VIADD R12, R20, 0x2200 ;  /* 0x00002200140c7836 */ /* 0x002fe20000000000 */
[----:B------:R-:W-:Y:S03]  /*3c40*/  BAR.SYNC.DEFER_BLOCKING 0x1, 0x100 ;  /* 0x0044000000007b1d */ /* 0x000fe60000010000 */
[----:B------:R-:W-:-:S03]  /*3c50*/  IMAD R31, R157, 0x2, R12 ;  /* 0x000000029d1f7824 */ /* 0x000fc600078e020c */
[----:B------:R-:W-:Y:S04]  /*3c60*/  BSSY B0, `(.L_x_68) ;  /* 0x0000009000007945 */ /* 0x000fe80003800000 */
[----:B------:R-:W-:Y:S05]  /*3c70*/  @P1 BRA `(.L_x_69) ;  /* 0x00000000001c1947 */ /* 0x000fea0003800000 */
[----:B------:R-:W-:-:S13]  /*3c80*/  ISETP.NE.AND P2, PT, R163, 0x3, PT ;  /* 0x00000003a300780c */ /* 0x000fda0003f45270 */
[----:B------:R-:W-:Y:S05]  /*3c90*/  @!P2 BRA `(.L_x_70) ;  /* 0x000000000004a947 */ /* 0x000fea0003800000 */
[----:B------:R-:W-:Y:S01]  /*3ca0*/  BPT.TRAP 0x1 ;  /* 0x000000040000795c */ /* 0x000fe20000300000 */
.L_x_70:
[----:B------:R-:W-:-:S04]  /*3cb0*/  ULEA UR4, UR36, UR45, 0x3 ;  /* 0x0000002d24047291 */ /* 0x000fc8000f8e183f */
[----:B------:R-:W-:-:S04]  /*3cc0*/  UIADD3 UR4, UR4, 0x60, URZ ;  /* 0x0000006004047890 */ /* 0x000fc8000fffe03f */
[----:B------:R-:W-:-:S09]  /*3cd0*/  UPRMT UR4, UR50, 0x654, UR4 ;  /* 0x0000065432047896 */ /* 0x000fd20008000004 */
[----:B------:R-:W-:Y:S03]  /*3ce0*/  SYNCS.ARRIVE.TRANS64.RED.A1T0 RZ, [UR4], RZ ;  /* 0x000000ffffff79a7 */ /* 0x000fe60008100404 */
.L_x_69:
[----:B------:R-:W-:Y:S05]  /*3cf0*/  BSYNC B0 ;  /* 0x0000000000007941 */ /* 0x000fea0003800000 */
.L_x_68:
[----:B------:R-:W-:Y:S01]  /*3d00*/  UIADD3 UR36, UR36, 0x1, URZ ;  /* 0x0000000124247890 */ /* 0x000fe2000fffe03f */
[----:B------:R-:W-:Y:S01]  /*3d10*/  BSSY B0, `(.L_x_71) ;  /* 0x0000017000007945 */ /* 0x000fe20003800000 */
[----:B------:R-:W-:Y:S02]  /*3d20*/  MOV R32, RZ ;  /* 0x000000ff00207202 */ /* 0x000fe40000000f00 */
[----:B------:R-:W-:-:S04]  /*3d30*/  UISETP.NE.AND UP0, UPT, UR36, 0x4, UPT ;  /* 0x000000042400788c */ /* 0x000fc8000bf05270 */
[----:B------:R-:W-:Y:S01]  /*3d40*/  USEL UR36, UR36, URZ, UP0 ;  /* 0x0000003f24247287 */ /* 0x000fe20008000000 */
[----:B------:R-:W-:Y:S11]  /*3d50*/  @P1 BRA `(.L_x_72) ;  /* 0x0000000000481947 */ /* 0x000ff60003800000 */
[----:B------:R-:W-:-:S13]  /*3d60*/  ISETP.NE.AND P2, PT, R163, 0x3, PT ;  /* 0x00000003a300780c */ /* 0x000fda0003f45270 */
[----:B------:R-:W-:Y:S05]  /*3d70*/  @!P2 BRA `(.L_x_73) ;  /* 0x000000000004a947 */ /* 0x000fea0003800000 */
[----:B------:R-:W-:Y:S01]  /*3d80*/  BPT.TRAP 0x1 ;  /* 0x000000040000795c */ /* 0x000fe20000300000 */
.L_x_73:
[C---:B------:R-:W-:Y:S01]  /*3d90*/  LEA R12, R3.reuse, UR45, 0x3 ;  /* 0x0000002d030c7c11 */ /* 0x040fe2000f8e18ff */
[----:B------:R-:W-:Y:S01]  /*3da0*/  @!P3 IMAD R14, R3, 0x2000, R30 ;  /* 0x00002000030eb824 */ /* 0x000fe200078e021e */
[----:B------:R-:W-:Y:S01]  /*3db0*/  SHF.L.U32 R13, RZ, 0x1f, RZ ;  /* 0x0000001fff0d7819 */ /* 0x000fe200000006ff */
[----:B------:R-:W-:Y:S02]  /*3dc0*/  BSSY B1, `(.L_x_74) ;  /* 0x0000004000017945 */ /* 0x000fe40003800000 */
[----:B------:R-:W-:Y:S01]  /*3dd0*/  @!P3 IMAD R15, R157, 0x2, R14 ;  /* 0x000000029d0fb824 */ /* 0x000fe200078e020e */
[----:B------:R-:W1:Y:S02]  /*3de0*/  SYNCS.PHASECHK.TRANS64.TRYWAIT P2, [R12+URZ+0x40], R13 ;  /* 0x0000400d0c0075a7 */ /* 0x000e64000804017f */
[----:B-1----:R-:W-:Y:S05]  /*3df0*/  @!P2 BRA `(.L_x_75) ;  /* 0x0000006000a8a947 */ /* 0x002fea0003800000 */
.L_x_233:
[----:B------:R-:W-:Y:S05]  /*3e00*/  BSYNC B1 ;  /* 0x0000000000017941 */ /* 0x000fea0003800000 */
.L_x_74:
[----:B------:R-:W-:Y:S05]  /*3e10*/  @!P3 WARPSYNC.ALL ;  /* 0x000000000000b948 */ /* 0x000fea0003800000 */
[----:B------:R2:W3:Y:S01]  /*3e20*/  @!P3 LDSM.16.M88.4 R8, [R14] ;  /* 0x000000000e08b83b */ /* 0x0004e20000000200 */
[----:B------:R-:W-:-:S03]  /*3e30*/  IADD3 R3, R3, 0x1, RZ ;  /* 0x0000000103037810 */ /* 0x000fc60007ffe0ff */
[----:B------:R2:W4:Y:S01]  /*3e40*/  @!P3 LDSM.16.M88.4 R4, [R15] ;  /* 0x000000000f04b83b */ /* 0x0005220000000200 */
[----:B------:R-:W-:-:S04]  /*3e50*/  ISETP.NE.AND P2, PT, R3, 0x4, PT ;  /* 0x000000040300780c */ /* 0x000fc80003f45270 */
[----:B------:R-:W-:Y:S02]  /*3e60*/  SEL R3, R3, RZ, P2 ;  /* 0x000000ff03037207 */ /* 0x000fe40001000000 */
[----:B------:R-:W-:-:S07]  /*3e70*/  SEL R32, RZ, 0x1, P2 ;  /* 0x00000001ff207807 */ /* 0x000fce0001000000 */
.L_x_72:
[----:B------:R-:W-:Y:S05]  /*3e80*/  BSYNC B0 ;  /* 0x0000000000007941 */ /* 0x000fea0003800000 */
.L_x_71:
[--C-:B--23--:R-:W-:Y:S02]  /*3e90*/  HADD2.F32 R14, -RZ, R8.reuse.H1_H1 ;  /* 0x30000008ff0e7230 */ /* 0x10cfe40000004100 */
[C---:B------:R-:W-:Y:S01]  /*3ea0*/  FFMA R57, R162.reuse, R57, R21 ;  /* 0x00000039a2397223 */ /* 0x040fe20000000015 */
[--C-:B------:R-:W-:Y:S02]  /*3eb0*/  HADD2.F32 R26, -RZ, R9.reuse.H1_H1 ;  /* 0x30000009ff1a7230 */ /* 0x100fe40000004100 */
[C-C-:B------:R-:W-:Y:S01]  /*3ec0*/  FFMA R59, R162.reuse, R59, R23.reuse ;  /* 0x0000003ba23b7223 */ /* 0x140fe20000000017 */
[----:B------:R-:W-:Y:S02]  /*3ed0*/  HADD2.F32 R24, -RZ, R9.H0_H0 ;  /* 0x20000009ff187230 */ /* 0x000fe40000004100 */
[C---:B------:R-:W-:Y:S01]  /*3ee0*/  FFMA R15, R162.reuse, R58, R23 ;  /* 0x0000003aa20f7223 */ /* 0x040fe20000000017 */
[----:B-1----:R-:W-:Y:S02]  /*3ef0*/  HADD2.F32 R12, -RZ, R8.H0_H0 ;  /* 0x20000008ff0c7230 */ /* 0x002fe40000004100 */
        /* <DEDUP_REMOVED lines=70> */
.L_x_77:
[----:B------:R-:W-:Y:S05]  /*4360*/  BSYNC B0 ;  /* 0x0000000000007941 */ /* 0x000fea0003800000 */
.L_x_76:
        /* <DEDUP_REMOVED lines=8> */
.L_x_80:
[----:B------:R-:W-:-:S04]  /*43f0*/  ULEA UR4, UR36, UR45, 0x3 ;  /* 0x0000002d24047291 */ /* 0x000fc8000f8e183f */
[----:B------:R-:W-:-:S04]  /*4400*/  UIADD3 UR4, UR4, 0x60, URZ ;  /* 0x0000006004047890 */ /* 0x000fc8000fffe03f */
[----:B------:R-:W-:-:S09]  /*4410*/  UPRMT UR4, UR50, 0x654, UR4 ;  /* 0x0000065432047896 */ /* 0x000fd20008000004 */
[----:B------:R-:W-:Y:S03]  /*4420*/  SYNCS.ARRIVE.TRANS64.RED.A1T0 RZ, [UR4], RZ ;  /* 0x000000ffffff79a7 */ /* 0x000fe60008100404 */
.L_x_79:
[----:B------:R-:W-:Y:S05]  /*4430*/  BSYNC B0 ;  /* 0x0000000000007941 */ /* 0x000fea0003800000 */
.L_x_78:
[----:B------:R-:W-:Y:S01]  /*4440*/  UIADD3 UR4, UR36, 0x1, URZ ;  /* 0x0000000124047890 */ /* 0x000fe2000fffe03f */
[----:B------:R-:W-:Y:S03]  /*4450*/  BSSY B0, `(.L_x_81) ;  /* 0x0000017000007945 */ /* 0x000fe60003800000 */
[----:B------:R-:W-:-:S04]  /*4460*/  UISETP.NE.AND UP0, UPT, UR4, 0x4, UPT ;  /* 0x000000040400788c */ /* 0x000fc8000bf05270 */
[----:B------:R-:W-:Y:S01]  /*4470*/  USEL UR5, UR4, URZ, UP0 ;  /* 0x0000003f04057287 */ /* 0x000fe20008000000 */
[----:B------:R-:W-:Y:S11]  /*4480*/  @P1 BRA `(.L_x_82) ;  /* 0x00000000004c1947 */ /* 0x000ff60003800000 */
[----:B------:R-:W-:-:S13]  /*4490*/  ISETP.NE.AND P2, PT, R163, 0x3, PT ;  /* 0x00000003a300780c */ /* 0x000fda0003f45270 */
[----:B------:R-:W-:Y:S05]  /*44a0*/  @!P2 BRA `(.L_x_83) ;  /* 0x000000000004a947 */ /* 0x000fea0003800000 */
[----:B------:R-:W-:Y:S01]  /*44b0*/  BPT.TRAP 0x1 ;  /* 0x000000040000795c */ /* 0x000fe20000300000 */
.L_x_83:
[C---:B------:R-:W-:Y:S01]  /*44c0*/  LEA R13, R3.reuse, UR45, 0x3 ;  /* 0x0000002d030d7c11 */ /* 0x040fe2000f8e18ff */
[----:B------:R-:W-:Y:S01]  /*44d0*/  BSSY B1, `(.L_x_84) ;  /* 0x0000006000017945 */ /* 0x000fe20003800000 */
[----:B------:R-:W-:Y:S02]  /*44e0*/  SHF.L.U32 R12, R32, 0x1f, RZ ;  /* 0x0000001f200c7819 */ /* 0x000fe400000006ff */
[----:B------:R-:W-:Y:S02]  /*44f0*/  @!P3 LEA R14, R3, R30, 0xd ;  /* 0x0000001e030eb211 */ /* 0x000fe400078e68ff */
[----:B------:R-:W1:Y:S03]  /*4500*/  SYNCS.PHASECHK.TRANS64.TRYWAIT P2, [R13+URZ+0x40], R12 ;  /* 0x0000400c0d0075a7 */ /* 0x000e66000804017f */
[----:B------:R-:W-:Y:S01]  /*4510*/  @!P3 IMAD R15, R157, 0x2, R14 ;  /* 0x000000029d0fb824 */ /* 0x000fe200078e020e */
[----:B-1----:R-:W-:Y:S06]  /*4520*/  @!P2 BRA `(.L_x_85) ;  /* 0x0000005800f0a947 */ /* 0x002fec0003800000 */
.L_x_234:
[----:B------:R-:W-:Y:S05]  /*4530*/  BSYNC B1 ;  /* 0x0000000000017941 */ /* 0x000fea0003800000 */
.L_x_84:
[----:B------:R-:W-:Y:S05]  /*4540*/  @!P3 WARPSYNC.ALL ;  /* 0x000000000000b948 */ /* 0x000fea0003800000 */
[----:B------:R2:W3:Y:S01]  /*4550*/  @!P3 LDSM.16.M88.4 R8, [R14] ;  /* 0x000000000e08b83b */ /* 0x0004e20000000200 */
[----:B------:R-:W-:-:S03]  /*4560*/  VIADD R3, R3, 0x1 ;  /* 0x0000000103037836 */ /* 0x000fc60000000000 */
[----:B------:R2:W4:Y:S02]  /*4570*/  @!P3 LDSM.16.M88.4 R4, [R15] ;  /* 0x000000000f04b83b */ /* 0x0005240000000200 */
[----:B------:R-:W-:-:S04]  /*4580*/  ISETP.NE.AND P2, PT, R3, 0x4, PT ;  /* 0x000000040300780c */ /* 0x000fc80003f45270 */
[----:B-1----:R-:W-:Y:S02]  /*4590*/  SEL R13, RZ, 0x1, P2 ;  /* 0x00000001ff0d7807 */ /* 0x002fe40001000000 */
[----:B------:R-:W-:Y:S02]  /*45a0*/  SEL R3, R3, RZ, P2 ;  /* 0x000000ff03037207 */ /* 0x000fe40001000000 */
[----:B--2---:R-:W-:-:S07]  /*45b0*/  LOP3.LUT R32, R32, R13, RZ, 0x3c, !PT ;  /* 0x0000000d20207212 */ /* 0x004fce00078e3cff */
.L_x_82:
[----:B------:R-:W-:Y:S05]  /*45c0*/  BSYNC B0 ;  /* 0x0000000000007941 */ /* 0x000fea0003800000 */
.L_x_81:
[--C-:B---3--:R-:W-:Y:S02]  /*45d0*/  HADD2.F32 R14, -RZ, R8.reuse.H1_H1 ;  /* 0x30000008ff0e7230 */ /* 0x108fe40000004100 */
[C---:B------:R-:W-:Y:S01]  /*45e0*/  FFMA R73, R162.reuse, R73, R21 ;  /* 0x00000049a2497223 */ /* 0x040fe20000000015 */
[--C-:B------:R-:W-:Y:S02]  /*45f0*/  HADD2.F32 R26, -RZ, R9.reuse.H1_H1 ;  /* 0x30000009ff1a7230 */ /* 0x100fe40000004100 */
[C-C-:B------:R-:W-:Y:S01]  /*4600*/  FFMA R75, R162.reuse, R75, R23.reuse ;  /* 0x0000004ba24b7223 */ /* 0x140fe20000000017 */
[----:B------:R-:W-:Y:S02]  /*4610*/  HADD2.F32 R24, -RZ, R9.H0_H0 ;  /* 0x20000009ff187230 */ /* 0x000fe40000004100 */
[C---:B------:R-:W-:Y:S01]  /*4620*/  FFMA R15, R162.reuse, R74, R23 ;  /* 0x0000004aa20f7223 */ /* 0x040fe20000000017 */
[----:B------:R-:W-:Y:S02]  /*4630*/  HADD2.F32 R12, -RZ, R8.H0_H0 ;  /* 0x20000008ff0c7230 */ /* 0x000fe40000004100 */
        /* <DEDUP_REMOVED lines=70> */
.L_x_87:
[----:B------:R-:W-:Y:S05]  /*4aa0*/  BSYNC B0 ;  /* 0x0000000000007941 */ /* 0x000fea0003800000 */
.L_x_86:
[----:B-1----:R-:W-:Y:S01]  /*4ab0*/  IADD3 R24, R20, 0x6200, RZ ;  /* 0x0000620014187810 */ /* 0x002fe20007ffe0ff */
[----:B------:R-:W-:Y:S04]  /*4ac0*/  BAR.SYNC.DEFER_BLOCKING 0x1, 0x100 ;  /* 0x0044000000007b1d */ /* 0x000fe80000010000 */
[----:B------:R-:W-:Y:S02]  /*4ad0*/  IMAD R24, R157, 0x2, R24 ;  /* 0x000000029d187824 */ /* 0x000fe400078e0218 */
[----:B------:R-:W-:Y:S04]  /*4ae0*/  BSSY B0, `(.L_x_88) ;  /* 0x0000009000007945 */ /* 0x000fe80003800000 */
[----:B------:R-:W-:Y:S05]  /*4af0*/  @P1 BRA `(.L_x_89) ;  /* 0x00000000001c1947 */ /* 0x000fea0003800000 */
[----:B------:R-:W-:-:S13]  /*4b00*/  ISETP.NE.AND P2, PT, R163, 0x3, PT ;  /* 0x00000003a300780c */ /* 0x000fda0003f45270 */
[----:B------:R-:W-:Y:S05]  /*4b10*/  @!P2 BRA `(.L_x_90) ;  /* 0x000000000004a947 */ /* 0x000fea0003800000 */
[----:B------:R-:W-:Y:S01]  /*4b20*/  BPT.TRAP 0x1 ;  /* 0x000000040000795c */ /* 0x000fe20000300000 */
.L_x_90:
[----:B------:R-:W-:-:S04]  /*4b30*/  ULEA UR4, UR5, UR45, 0x3 ;  /* 0x0000002d05047291 */ /* 0x000fc8000f8e183f */
[----:B------:R-:W-:-:S04]  /*4b40*/  UIADD3 UR4, UR4, 0x60, URZ ;  /* 0x0000006004047890 */ /* 0x000fc8000fffe03f */
[----:B------:R-:W-:-:S09]  /*4b50*/  UPRMT UR4, UR50, 0x654, UR4 ;  /* 0x0000065432047896 */ /* 0x000fd20008000004 */
[----:B------:R-:W-:Y:S03]  /*4b60*/  SYNCS.ARRIVE.TRANS64.RED.A1T0 RZ, [UR4], RZ ;  /* 0x000000ffffff79a7 */ /* 0x000fe60008100404 */
.L_x_89:
[----:B------:R-:W-:Y:S05]  /*4b70*/  BSYNC B0 ;  /* 0x0000000000007941 */ /* 0x000fea0003800000 */
.L_x_88:
        /* <DEDUP_REMOVED lines=8> */
.L_x_93:
[C---:B------:R-:W-:Y:S01]  /*4c00*/  LEA R12, R3.reuse, UR45, 0x3 ;  /* 0x0000002d030c7c11 */ /* 0x040fe2000f8e18ff */
[----:B------:R-:W-:Y:S01]  /*4c10*/  @!P3 IMAD R14, R3, 0x2000, R30 ;  /* 0x00002000030eb824 */ /* 0x000fe200078e021e */
[----:B------:R-:W-:Y:S01]  /*4c20*/  SHF.L.U32 R13, R32, 0x1f, RZ ;  /* 0x0000001f200d7819 */ /* 0x000fe200000006ff */
[----:B------:R-:W-:Y:S03]  /*4c30*/  BSSY B1, `(.L_x_94) ;  /* 0x0000004000017945 */ /* 0x000fe60003800000 */
[----:B------:R-:W1:Y:S01]  /*4c40*/  SYNCS.PHASECHK.TRANS64.TRYWAIT P2, [R12+URZ+0x40], R13 ;  /* 0x0000400d0c0075a7 */ /* 0x000e62000804017f */
[----:B------:R-:W-:Y:S01]  /*4c50*/  @!P3 LEA R15, R157, R14, 0x1 ;  /* 0x0000000e9d0fb211 */ /* 0x000fe200078e08ff */
[----:B-1----:R-:W-:Y:S06]  /*4c60*/  @!P2 BRA `(.L_x_95) ;  /* 0x000000540034a947 */ /* 0x002fec0003800000 */
.L_x_235:
[----:B------:R-:W-:Y:S05]  /*4c70*/  BSYNC B1 ;  /* 0x0000000000017941 */ /* 0x000fea0003800000 */
.L_x_94:
        /* <DEDUP_REMOVED lines=8> */
.L_x_92:
[----:B------:R-:W-:Y:S05]  /*4d00*/  BSYNC B0 ;  /* 0x0000000000007941 */ /* 0x000fea0003800000 */
.L_x_91:
[--C-:B---3--:R-:W-:Y:S02]  /*4d10*/  HADD2.F32 R14, -RZ, R8.reuse.H1_H1 ;  /* 0x30000008ff0e7230 */ /* 0x108fe40000004100 */
[C---:B------:R-:W-:Y:S01]  /*4d20*/  FFMA R89, R162.reuse, R89, R21 ;  /* 0x00000059a2597223 */ /* 0x040fe20000000015 */
[--C-:B------:R-:W-:Y:S02]  /*4d30*/  HADD2.F32 R26, -RZ, R9.reuse.H0_H0 ;  /* 0x20000009ff1a7230 */ /* 0x100fe40000004100 */
        /* <DEDUP_REMOVED lines=13> */
[--C-:B------:R-:W-:Y:S02]  /*4e10*/  HADD2.F32 R36, -RZ, R11.reuse.H1_H1 ;  /* 0x3000000bff247230 */ /* 0x100fe40000004100 */
[C-C-:B------:R-:W-:Y:S01]  /*4e20*/  FFMA R95, R162.reuse, R95, R23.reuse ;  /* 0x0000005fa25f7223 */ /* 0x140fe20000000017 */
[----:B------:R-:W-:Y:S02]  /*4e30*/  HADD2.F32 R34, -RZ, R11.H0_H0 ;  /* 0x2000000bff227230 */ /* 0x000fe40000004100 */
[----:B------:R-:W-:Y:S01]  /*4e40*/  FFMA R15, R162, R94, R23 ;  /* 0x0000005ea20f7223 */ /* 0x000fe20000000017 */
[-C--:B------:R-:W-:Y:S01]  /*4e50*/  FFMA R25, R26, R158.reuse, R13 ;  /* 0x0000009e1a197223 */ /* 0x080fe2000000000d */
[-C--:B------:R-:W-:Y:S01]  /*4e60*/  FFMA R26, R28, R158.reuse, R93 ;  /* 0x0000009e1c1a7223 */ /* 0x080fe2000000005d */
[-C--:B------:R-:W-:Y:S01]  /*4e70*/  FFMA R28, R36, R158.reuse, R95 ;  /* 0x0000009e241c7223 */ /* 0x080fe2000000005f */
[----:B------:R-:W-:Y:S01]  /*4e80*/  FFMA R27, R34, R158, R15 ;  /* 0x0000009e221b7223 */ /* 0x000fe2000000000f */
[----:B----4-:R-:W-:-:S02]  /*4e90*/  HADD2.F32 R36, -RZ, R4.H1_H1 ;  /* 0x30000004ff247230 */ /* 0x010fc40000004100 */
        /* <DEDUP_REMOVED lines=34> */
[----:B------:R1:W-:Y:S01]  /*50c0*/  STSM.16.M88.4 [R29], R44 ;  /* 0x0000002c1d007844 */ /* 0x0003e20000000200 */
        /* <DEDUP_REMOVED lines=17> */
.L_x_97:
[----:B------:R-:W-:Y:S05]  /*51e0*/  BSYNC B0 ;  /* 0x0000000000007941 */ /* 0x000fea0003800000 */
.L_x_96:
[----:B------:R-:W-:Y:S06]  /*51f0*/  BAR.SYNC.DEFER_BLOCKING 0x1, 0x100 ;  /* 0x0044000000007b1d */ /* 0x000fec0000010000 */
[----:B------:R-:W-:Y:S04]  /*5200*/  BSSY B0, `(.L_x_98) ;  /* 0x0000009000007945 */ /* 0x000fe80003800000 */
[----:B------:R-:W-:Y:S05]  /*5210*/  @P1 BRA `(.L_x_99) ;  /* 0x00000000001c1947 */ /* 0x000fea0003800000 */
[----:B------:R-:W-:-:S13]  /*5220*/  ISETP.NE.AND P2, PT, R163, 0x3, PT ;  /* 0x00000003a300780c */ /* 0x000fda0003f45270 */
[----:B------:R-:W-:Y:S05]  /*5230*/  @!P2 BRA `(.L_x_100) ;  /* 0x000000000004a947 */ /* 0x000fea0003800000 */
[----:B------:R-:W-:Y:S01]  /*5240*/  BPT.TRAP 0x1 ;  /* 0x000000040000795c */ /* 0x000fe20000300000 */
.L_x_100:
[----:B------:R-:W-:-:S04]  /*5250*/  ULEA UR4, UR5, UR45, 0x3 ;  /* 0x0000002d05047291 */ /* 0x000fc8000f8e183f */
[----:B------:R-:W-:-:S04]  /*5260*/  UIADD3 UR4, UR4, 0x60, URZ ;  /* 0x0000006004047890 */ /* 0x000fc8000fffe03f */
[----:B------:R-:W-:-:S09]  /*5270*/  UPRMT UR4, UR50, 0x654, UR4 ;  /* 0x0000065432047896 */ /* 0x000fd20008000004 */
[----:B------:R-:W-:Y:S03]  /*5280*/  SYNCS.ARRIVE.TRANS64.RED.A1T0 RZ, [UR4], RZ ;  /* 0x000000ffffff79a7 */ /* 0x000fe60008100404 */
.L_x_99:
[----:B------:R-:W-:Y:S05]  /*5290*/  BSYNC B0 ;  /* 0x0000000000007941 */ /* 0x000fea0003800000 */
.L_x_98:
        /* <DEDUP_REMOVED lines=8> */
.L_x_103:
[C---:B-1----:R-:W-:Y:S01]  /*5320*/  LEA R12, R3.reuse, UR45, 0x3 ;  /* 0x0000002d030c7c11 */ /* 0x042fe2000f8e18ff */
[----:B------:R-:W-:Y:S01]  /*5330*/  @!P3 IMAD R14, R3, 0x2000, R30 ;  /* 0x00002000030eb824 */ /* 0x000fe200078e021e */
[----:B------:R-:W-:Y:S01]  /*5340*/  SHF.L.U32 R13, R32, 0x1f, RZ ;  /* 0x0000001f200d7819 */ /* 0x000fe200000006ff */
[----:B------:R-:W-:Y:S03]  /*5350*/  BSSY B1, `(.L_x_104) ;  /* 0x0000004000017945 */ /* 0x000fe60003800000 */
[----:B------:R-:W1:Y:S01]  /*5360*/  SYNCS.PHASECHK.TRANS64.TRYWAIT P2, [R12+URZ+0x40], R13 ;  /* 0x0000400d0c0075a7 */ /* 0x000e62000804017f */
[----:B------:R-:W-:Y:S01]  /*5370*/  @!P3 LEA R15, R157, R14, 0x1 ;  /* 0x0000000e9d0fb211 */ /* 0x000fe200078e08ff */
[----:B-1----:R-:W-:Y:S06]  /*5380*/  @!P2 BRA `(.L_x_105) ;  /* 0x0000004c0080a947 */ /* 0x002fec0003800000 */
.L_x_236:
[----:B------:R-:W-:Y:S05]  /*5390*/  BSYNC B1 ;  /* 0x0000000000017941 */ /* 0x000fea0003800000 */
.L_x_104:
        /* <DEDUP_REMOVED lines=8> */
.L_x_102:
[----:B------:R-:W-:Y:S05]  /*5420*/  BSYNC B0 ;  /* 0x0000000000007941 */ /* 0x000fea0003800000 */
.L_x_101:
[--C-:B-1-3--:R-:W-:Y:S02]  /*5430*/  HADD2.F32 R14, -RZ, R8.reuse.H1_H1 ;  /* 0x30000008ff0e7230 */ /* 0x10afe40000004100 */
        /* <DEDUP_REMOVED lines=76> */
.L_x_107:
[----:B------:R-:W-:Y:S05]  /*5900*/  BSYNC B0 ;  /* 0x0000000000007941 */ /* 0x000fea0003800000 */
.L_x_106:
[----:B------:R-:W-:Y:S06]  /*5910*/  BAR.SYNC.DEFER_BLOCKING 0x1, 0x100 ;  /* 0x0044000000007b1d */ /* 0x000fec0000010000 */
[----:B------:R-:W-:Y:S04]  /*5920*/  BSSY B0, `(.L_x_108) ;  /* 0x0000009000007945 */ /* 0x000fe80003800000 */
[----:B------:R-:W-:Y:S05]  /*5930*/  @P1 BRA `(.L_x_109) ;  /* 0x00000000001c1947 */ /* 0x000fea0003800000 */
[----:B------:R-:W-:-:S13]  /*5940*/  ISETP.NE.AND P2, PT, R163, 0x3, PT ;  /* 0x00000003a300780c */ /* 0x000fda0003f45270 */
[----:B------:R-:W-:Y:S05]  /*5950*/  @!P2 BRA `(.L_x_110) ;  /* 0x000000000004a947 */ /* 0x000fea0003800000 */
[----:B------:R-:W-:Y:S01]  /*5960*/  BPT.TRAP 0x1 ;  /* 0x000000040000795c */ /* 0x000fe20000300000 */
.L_x_110:
[----:B------:R-:W-:-:S04]  /*5970*/  ULEA UR4, UR5, UR45, 0x3 ;  /* 0x0000002d05047291 */ /* 0x000fc8000f8e183f */
[----:B------:R-:W-:-:S04]  /*5980*/  UIADD3 UR4, UR4, 0x60, URZ ;  /* 0x0000006004047890 */ /* 0x000fc8000fffe03f */
[----:B------:R-:W-:-:S09]  /*5990*/  UPRMT UR4, UR50, 0x654, UR4 ;  /* 0x0000065432047896 */ /* 0x000fd20008000004 */
[----:B------:R-:W-:Y:S03]  /*59a0*/  SYNCS.ARRIVE.TRANS64.RED.A1T0 RZ, [UR4], RZ ;  /* 0x000000ffffff79a7 */ /* 0x000fe60008100404 */
.L_x_109:
[----:B------:R-:W-:Y:S05]  /*59b0*/  BSYNC B0 ;  /* 0x0000000000007941 */ /* 0x000fea0003800000 */
.L_x_108:
        /* <DEDUP_REMOVED lines=8> */
.L_x_113:
[C---:B------:R-:W-:Y:S01]  /*5a40*/  LEA R12, R3.reuse, UR45, 0x3 ;  /* 0x0000002d030c7c11 */ /* 0x040fe2000f8e18ff */
[----:B------:R-:W-:Y:S01]  /*5a50*/  @!P3 IMAD R14, R3, 0x2000, R30 ;  /* 0x00002000030eb824 */ /* 0x000fe200078e021e */
[----:B------:R-:W-:Y:S01]  /*5a60*/  SHF.L.U32 R13, R32, 0x1f, RZ ;  /* 0x0000001f200d7819 */ /* 0x000fe200000006ff */
[----:B------:R-:W-:Y:S03]  /*5a70*/  BSSY B1, `(.L_x_114) ;  /* 0x0000004000017945 */ /* 0x000fe60003800000 */
[----:B------:R-:W2:Y:S01]  /*5a80*/  SYNCS.PHASECHK.TRANS64.TRYWAIT P2, [R12+URZ+0x40], R13 ;  /* 0x0000400d0c0075a7 */ /* 0x000ea2000804017f */
[----:B------:R-:W-:Y:S01]  /*5a90*/  @!P3 LEA R15, R157, R14, 0x1 ;  /* 0x0000000e9d0fb211 */ /* 0x000fe200078e08ff */
[----:B--2---:R-:W-:Y:S06]  /*5aa0*/  @!P2 BRA `(.L_x_115) ;  /* 0x0000004400cca947 */ /* 0x004fec0003800000 */
.L_x_237:
[----:B------:R-:W-:Y:S05]  /*5ab0*/  BSYNC B1 ;  /* 0x0000000000017941 */ /* 0x000fea0003800000 */
.L_x_114:
[----:B------:R-:W-:Y:S05]  /*5ac0*/  @!P3 WARPSYNC.ALL ;  /* 0x000000000000b948 */ /* 0x000fea0003800000 */
[----:B------:R3:W4:Y:S01]  /*5ad0*/  @!P3 LDSM.16.M88.4 R8, [R14] ;  /* 0x000000000e08b83b */ /* 0x0007220000000200 */
[----:B------:R-:W-:-:S03]  /*5ae0*/  VIADD R3, R3, 0x1 ;  /* 0x0000000103037836 */ /* 0x000fc60000000000 */
[----:B------:R3:W1:Y:S02]  /*5af0*/  @!P3 LDSM.16.M88.4 R4, [R15] ;  /* 0x000000000f04b83b */ /* 0x0006640000000200 */
[----:B------:R-:W-:-:S04]  /*5b00*/  ISETP.NE.AND P2, PT, R3, 0x4, PT ;  /* 0x000000040300780c */ /* 0x000fc80003f45270 */
[----:B--2---:R-:W-:Y:S02]  /*5b10*/  SEL R13, RZ, 0x1, P2 ;  /* 0x00000001ff0d7807 */ /* 0x004fe40001000000 */
[----:B------:R-:W-:Y:S02]  /*5b20*/  SEL R3, R3, RZ, P2 ;  /* 0x000000ff03037207 */ /* 0x000fe40001000000 */
[----:B---3--:R-:W-:-:S07]  /*5b30*/  LOP3.LUT R32, R32, R13, RZ, 0x3c, !PT ;  /* 0x0000000d20207212 */ /* 0x008fce00078e3cff */
.L_x_112:
[----:B------:R-:W-:Y:S05]  /*5b40*/  BSYNC B0 ;  /* 0x0000000000007941 */ /* 0x000fea0003800000 */
.L_x_111:
[--C-:B----4-:R-:W-:Y:S02]  /*5b50*/  HADD2.F32 R14, -RZ, R8.reuse.H1_H1 ;  /* 0x30000008ff0e7230 */ /* 0x110fe40000004100 */
        /* <DEDUP_REMOVED lines=23> */
[----:B-1----:R-:W-:-:S02]  /*5cd0*/  HADD2.F32 R34, -RZ, R4.H0_H0 ;  /* 0x20000004ff227230 */ /* 0x002fc40000004100 */
        /* <DEDUP_REMOVED lines=52> */
.L_x_117:
[----:B------:R-:W-:Y:S05]  /*6020*/  BSYNC B0 ;  /* 0x0000000000007941 */ /* 0x000fea0003800000 */
.L_x_116:
[----:B------:R-:W-:Y:S06]  /*6030*/  BAR.SYNC.DEFER_BLOCKING 0x1, 0x100 ;  /* 0x0044000000007b1d */ /* 0x000fec0000010000 */
[----:B------:R-:W-:Y:S04]  /*6040*/  BSSY B0, `(.L_x_118) ;  /* 0x0000009000007945 */ /* 0x000fe80003800000 */
[----:B------:R-:W-:Y:S05]  /*6050*/  @P1 BRA `(.L_x_119) ;  /* 0x00000000001c1947 */ /* 0x000fea0003800000 */
[----:B------:R-:W-:-:S13]  /*6060*/  ISETP.NE.AND P2, PT, R163, 0x3, PT ;  /* 0x00000003a300780c */ /* 0x000fda0003f45270 */
[----:B------:R-:W-:Y:S05]  /*6070*/  @!P2 BRA `(.L_x_120) ;  /* 0x000000000004a947 */ /* 0x000fea0003800000 */
[----:B------:R-:W-:Y:S01]  /*6080*/  BPT.TRAP 0x1 ;  /* 0x000000040000795c */ /* 0x000fe20000300000 */
.L_x_120:
[----:B------:R-:W-:-:S04]  /*6090*/  ULEA UR4, UR5, UR45, 0x3 ;  /* 0x0000002d05047291 */ /* 0x000fc8000f8e183f */
[----:B------:R-:W-:-:S04]  /*60a0*/  UIADD3 UR4, UR4, 0x60, URZ ;  /* 0x0000006004047890 */ /* 0x000fc8000fffe03f */
[----:B------:R-:W-:-:S09]  /*60b0*/  UPRMT UR4, UR50, 0x654, UR4 ;  /* 0x0000065432047896 */ /* 0x000fd20008000004 */
[----:B------:R-:W-:Y:S03]  /*60c0*/  SYNCS.ARRIVE.TRANS64.RED.A1T0 RZ, [UR4], RZ ;  /* 0x000000ffffff79a7 */ /* 0x000fe60008100404 */
.L_x_119:
[----:B------:R-:W-:Y:S05]  /*60d0*/  BSYNC B0 ;  /* 0x0000000000007941 */ /* 0x000fea0003800000 */
.L_x_118:
        /* <DEDUP_REMOVED lines=8> */
.L_x_123:
[----:B------:R-:W-:Y:S01]  /*6160*/  SHF.L.U32 R32, R32, 0x1f, RZ ;  /* 0x0000001f20207819 */ /* 0x000fe200000006ff */
[C---:B------:R-:W-:Y:S01]  /*6170*/  @!P3 IMAD R30, R3.reuse, 0x2000, R30 ;  /* 0x00002000031eb824 */ /* 0x040fe200078e021e */
[----:B------:R-:W-:Y:S01]  /*6180*/  LEA R13, R3, UR45, 0x3 ;  /* 0x0000002d030d7c11 */ /* 0x000fe2000f8e18ff */
[----:B------:R-:W-:Y:S03]  /*6190*/  BSSY B1, `(.L_x_124) ;  /* 0x0000004000017945 */ /* 0x000fe60003800000 */
[----:B------:R-:W2:Y:S01]  /*61a0*/  SYNCS.PHASECHK.TRANS64.TRYWAIT P2, [R13+URZ+0x40], R32 ;  /* 0x000040200d0075a7 */ /* 0x000ea2000804017f */
[----:B------:R-:W-:Y:S01]  /*61b0*/  @!P3 LEA R3, R157, R30, 0x1 ;  /* 0x0000001e9d03b211 */ /* 0x000fe200078e08ff */
[----:B--2---:R-:W-:Y:S06]  /*61c0*/  @!P2 BRA `(.L_x_125) ;  /* 0x000000400018a947 */ /* 0x004fec0003800000 */
.L_x_238:
[----:B------:R-:W-:Y:S05]  /*61d0*/  BSYNC B1 ;  /* 0x0000000000017941 */ /* 0x000fea0003800000 */
.L_x_124:
[----:B------:R-:W-:Y:S05]  /*61e0*/  @!P3 WARPSYNC.ALL ;  /* 0x000000000000b948 */ /* 0x000fea0003800000 */
[----:B------:R3:W4:Y:S04]  /*61f0*/  @!P3 LDSM.16.M88.4 R8, [R30] ;  /* 0x000000001e08b83b */ /* 0x0007280000000200 */
[----:B------:R3:W1:Y:S02]  /*6200*/  @!P3 LDSM.16.M88.4 R4, [R3] ;  /* 0x000000000304b83b */ /* 0x0006640000000200 */
.L_x_122:
[----:B------:R-:W-:Y:S05]  /*6210*/  BSYNC B0 ;  /* 0x0000000000007941 */ /* 0x000fea0003800000 */
.L_x_121:
[----:B----4-:R-:W-:Y:S02]  /*6220*/  HADD2.F32 R12, -RZ, R8.H0_H0 ;  /* 0x20000008ff0c7230 */ /* 0x010fe40000004100 */
[C-C-:B---3--:R-:W-:Y:S01]  /*6230*/  FFMA R3, R162.reuse, R136, R21.reuse ;  /* 0x00000088a2037223 */ /* 0x148fe20000000015 */
[----:B------:R-:W-:Y:S02]  /*6240*/  HADD2.F32 R28, -RZ, R10.H0_H0 ;  /* 0x2000000aff1c7230 */ /* 0x000fe40000004100 */
[C-C-:B------:R-:W-:Y:S01]  /*6250*/  FFMA R137, R162.reuse, R137, R21.reuse ;  /* 0x00000089a2897223 */ /* 0x140fe20000000015 */
[C-C-:B------:R-:W-:Y:S01]  /*6260*/  FFMA R15, R162.reuse, R140, R21.reuse ;  /* 0x0000008ca20f7223 */ /* 0x140fe20000000015 */
[C-C-:B------:R-:W-:Y:S01]  /*6270*/  FFMA R141, R162.reuse, R141, R21.reuse ;  /* 0x0000008da28d7223 */ /* 0x140fe20000000015 */
[C-C-:B------:R-:W-:Y:S01]  /*6280*/  FFMA R25, R162.reuse, R144, R21.reuse ;  /* 0x00000090a2197223 */ /* 0x140fe20000000015 */
[C-C-:B------:R-:W-:Y:S01]  /*6290*/  FFMA R145, R162.reuse, R145, R21.reuse ;  /* 0x00000091a2917223 */ /* 0x140fe20000000015 */
[C-C-:B------:R-:W-:Y:S01]  /*62a0*/  FFMA R29, R162.reuse, R148, R21.reuse ;  /* 0x00000094a21d7223 */ /* 0x140fe20000000015 */
[----:B------:R-:W-:Y:S01]  /*62b0*/  FFMA R149, R162, R149, R21 ;  /* 0x00000095a2957223 */ /* 0x000fe20000000015 */
[----:B------:R-:W-:-:S02]  /*62c0*/  HADD2.F32 R8, -RZ, R8.H1_H1 ;  /* 0x30000008ff087230 */ /* 0x000fc40000004100 */
[C-C-:B--2---:R-:W-:Y:S01]  /*62d0*/  FFMA R13, R162.reuse, R138, R23.reuse ;  /* 0x0000008aa20d7223 */ /* 0x144fe20000000017 */
[--C-:B------:R-:W-:Y:S02]  /*62e0*/  HADD2.F32 R14, -RZ, R9.reuse.H0_H0 ;  /* 0x20000009ff0e7230 */ /* 0x100fe40000004100 */
[C-C-:B------:R-:W-:Y:S01]  /*62f0*/  FFMA R139, R162.reuse, R139, R23.reuse ;  /* 0x0000008ba28b7223 */ /* 0x140fe20000000017 */
[----:B------:R-:W-:Y:S02]  /*6300*/  HADD2.F32 R26, -RZ, R9.H1_H1 ;  /* 0x30000009ff1a7230 */ /* 0x000fe40000004100 */
[C-C-:B------:R-:W-:Y:S01]  /*6310*/  FFMA R21, R162.reuse, R142, R23.reuse ;  /* 0x0000008ea2157223 */ /* 0x140fe20000000017 */
[----:B------:R-:W-:Y:S02]  /*6320*/  HADD2.F32 R10, -RZ, R10.H1_H1 ;  /* 0x3000000aff0a7230 */ /* 0x000fe40000004100 */
[----:B------:R-:W-:Y:S01]  /*6330*/  FFMA R143, R162, R143, R23 ;  /* 0x0000008fa28f7223 */ /* 0x000fe20000000017 */
[----:B------:R-:W-:-:S02]  /*6340*/  HADD2.F32 R30, -RZ, R11.H0_H0 ;  /* 0x2000000bff1e7230 */ /* 0x000fc40000004100 */
[C-C-:B------:R-:W-:Y:S01]  /*6350*/  FFMA R27, R162.reuse, R146, R23.reuse ;  /* 0x00000092a21b7223 */ /* 0x140fe20000000017 */
[----:B------:R-:W-:Y:S02]  /*6360*/  HADD2.F32 R32, -RZ, R11.H1_H1 ;  /* 0x3000000bff207230 */ /* 0x000fe40000004100 */
[C-C-:B------:R-:W-:Y:S01]  /*6370*/  FFMA R147, R162.reuse, R147, R23.reuse ;  /* 0x00000093a2937223 */ /* 0x140fe20000000017 */
[----:B-1----:R-:W-:Y:S02]  /*6380*/  HADD2.F32 R34, -RZ, R4.H0_H0 ;  /* 0x20000004ff227230 */ /* 0x002fe40000004100 */
[C-C-:B------:R-:W-:Y:S01]  /*6390*/  FFMA R31, R162.reuse, R150, R23.reuse ;  /* 0x00000096a21f7223 */ /* 0x140fe20000000017 */
[----:B------:R-:W-:Y:S02]  /*63a0*/  HADD2.F32 R40, -RZ, R6.H0_H0 ;  /* 0x20000006ff287230 */ /* 0x000fe40000004100 */
[----:B------:R-:W-:Y:S01]  /*63b0*/  FFMA R23, R162, R151, R23 ;  /* 0x00000097a2177223 */ /* 0x000fe20000000017 */
[----:B------:R-:W-:-:S02]  /*63c0*/  HADD2.F32 R4, -RZ, R4.H1_H1 ;  /* 0x30000004ff047230 */ /* 0x000fc40000004100 */
[-C--:B------:R-:W-:Y:S01]  /*63d0*/  FFMA R3, R12, R158.reuse, R3 ;  /* 0x0000009e0c037223 */ /* 0x080fe20000000003 */
[--C-:B------:R-:W-:Y:S02]  /*63e0*/  HADD2.F32 R36, -RZ, R5.reuse.H0_H0 ;  /* 0x20000005ff247230 */ /* 0x100fe40000004100 */
[-C--:B------:R-:W-:Y:S01]  /*63f0*/  FFMA R8, R8, R158.reuse, R137 ;  /* 0x0000009e08087223 */ /* 0x080fe20000000089 */
[----:B------:R-:W-:Y:S02]  /*6400*/  HADD2.F32 R38, -RZ, R5.H1_H1 ;  /* 0x30000005ff267230 */ /* 0x000fe40000004100 */
[-C--:B------:R-:W-:Y:S01]  /*6410*/  FFMA R13, R14, R158.reuse, R13 ;  /* 0x0000009e0e0d7223 */ /* 0x080fe2000000000d */
[----:B------:R-:W-:Y:S02]  /*6420*/  HADD2.F32 R6, -RZ, R6.H1_H1 ;  /* 0x30000006ff067230 */ /* 0x000fe40000004100 */
[----:B------:R-:W-:Y:S01]  /*6430*/  FFMA R26, R26, R158, R139 ;  /* 0x0000009e1a1a7223 */ /* 0x000fe2000000008b */
[----:B------:R-:W-:-:S02]  /*6440*/  HADD2.F32 R42, -RZ, R7.H0_H0 ;  /* 0x20000007ff2a7230 */ /* 0x000fc40000004100 */
[-C--:B------:R-:W-:Y:S01]  /*6450*/  FFMA R15, R28, R158.reuse, R15 ;  /* 0x0000009e1c0f7223 */ /* 0x080fe2000000000f */
[----:B------:R-:W-:Y:S02]  /*6460*/  HADD2.F32 R44, -RZ, R7.H1_H1 ;  /* 0x30000007ff2c7230 */ /* 0x000fe40000004100 */
[-C--:B------:R-:W-:Y:S01]  /*6470*/  FFMA R10, R10, R158.reuse, R141 ;  /* 0x0000009e0a0a7223 */ /* 0x080fe2000000008d */
        /* <DEDUP_REMOVED lines=39> */
.L_x_127:
[----:B------:R-:W-:Y:S05]  /*66f0*/  BSYNC B0 ;  /* 0x0000000000007941 */ /* 0x000fea0003800000 */
.L_x_126:
[----:B------:R-:W-:Y:S06]  /*6700*/  BAR.SYNC.DEFER_BLOCKING 0x1, 0x100 ;  /* 0x0044000000007b1d */ /* 0x000fec0000010000 */
[----:B------:R-:W-:Y:S04]  /*6710*/  BSSY B0, `(.L_x_128) ;  /* 0x0000009000007945 */ /* 0x000fe80003800000 */
[----:B------:R-:W-:Y:S05]  /*6720*/  @P1 BRA `(.L_x_129) ;  /* 0x00000000001c1947 */ /* 0x000fea0003800000 */
[----:B------:R-:W-:-:S13]  /*6730*/  ISETP.NE.AND P0, PT, R163, 0x3, PT ;  /* 0x00000003a300780c */ /* 0x000fda0003f05270 */
[----:B------:R-:W-:Y:S05]  /*6740*/  @!P0 BRA `(.L_x_130) ;  /* 0x0000000000048947 */ /* 0x000fea0003800000 */
[----:B------:R-:W-:Y:S01]  /*6750*/  BPT.TRAP 0x1 ;  /* 0x000000040000795c */ /* 0x000fe20000300000 */
.L_x_130:
[----:B------:R-:W-:-:S04]  /*6760*/  ULEA UR4, UR36, UR45, 0x3 ;  /* 0x0000002d24047291 */ /* 0x000fc8000f8e183f */
[----:B------:R-:W-:-:S04]  /*6770*/  UIADD3 UR4, UR4, 0x60, URZ ;  /* 0x0000006004047890 */ /* 0x000fc8000fffe03f */
[----:B------:R-:W-:-:S09]  /*6780*/  UPRMT UR4, UR50, 0x654, UR4 ;  /* 0x0000065432047896 */ /* 0x000fd20008000004 */
[----:B------:R-:W-:Y:S03]  /*6790*/  SYNCS.ARRIVE.TRANS64.RED.A1T0 RZ, [UR4], RZ ;  /* 0x000000ffffff79a7 */ /* 0x000fe60008100404 */
.L_x_129:
[----:B------:R-:W-:Y:S05]  /*67a0*/  BSYNC B0 ;  /* 0x0000000000007941 */ /* 0x000fea0003800000 */
.L_x_128:
[----:B------:R-:W-:Y:S01]  /*67b0*/  IADD3 R16, P0, R16, UR46, RZ ;  /* 0x0000002e10107c10 */ /* 0x000fe2000ff1e0ff */
[----:B------:R-:W-:Y:S01]  /*67c0*/  ULDC.64 UR4, c[0x0][0x8f8] ;  /* 0x00023e0000047ab9 */ /* 0x000fe20000000a00 */
[----:B------:R-:W-:Y:S01]  /*67d0*/  UIADD3 UR36, UR36, 0x1, URZ ;  /* 0x0000000124247890 */ /* 0x000fe2000fffe03f */
[----:B------:R-:W-:Y:S01]  /*67e0*/  PRMT R3, RZ, 0x7610, R3 ;  /* 0x00007610ff037816 */ /* 0x000fe20000000003 */
[----:B------:R-:W-:Y:S01]  /*67f0*/  UMOV UR55, 0xffffffff ;  /* 0xffffffff00377882 */ /* 0x000fe20000000000 */
[----:B------:R-:W-:Y:S01]  /*6800*/  IADD3.X R17, R17, UR38, RZ, P0, !PT ;  /* 0x0000002611117c10 */ /* 0x000fe200087fe4ff */
[----:B------:R-:W-:Y:S01]  /*6810*/  UISETP.NE.AND UP0, UPT, UR36, 0x4, UPT ;  /* 0x000000042400788c */ /* 0x000fe2000bf05270 */
[----:B------:R-:W-:Y:S01]  /*6820*/  ISETP.GE.U32.AND P0, PT, R16, UR4, PT ;  /* 0x0000000410007c0c */ /* 0x000fe2000bf06070 */
[----:B------:R-:W-:Y:S02]  /*6830*/  IMAD.MOV.U32 R156, RZ, RZ, -0x1 ;  /* 0xffffffffff9c7424 */ /* 0x000fe400078e00ff */
[----:B------:R-:W-:Y:S01]  /*6840*/  USEL UR36, UR36, URZ, UP0 ;  /* 0x0000003f24247287 */ /* 0x000fe20008000000 */
[----:B------:R-:W-:Y:S01]  /*6850*/  ISETP.GE.U32.AND.EX P0, PT, R17, UR5, PT, P0 ;  /* 0x0000000511007c0c */ /* 0x000fe2000bf06100 */
[----:B------:R-:W-:-:S12]  /*6860*/  IMAD.MOV.U32 R155, RZ, RZ, -0x1 ;  /* 0xffffffffff9b7424 */ /* 0x000fd800078e00ff */
[----:B------:R-:W-:Y:S05]  /*6870*/  @P0 BRA `(.L_x_131) ;  /* 0x0000000400680947 */ /* 0x000fea0003800000 */
[----:B------:R-:W2:Y:S01]  /*6880*/  S2R R23, SR_CTAID.X ;  /* 0x0000000000177919 */ /* 0x000ea20000002500 */
[----:B-1----:R-:W1:Y:S01]  /*6890*/  LDC.64 R10, c[0x0][0x8d0] ;  /* 0x00023400ff0a7b82 */ /* 0x002e620000000a00 */
[----:B------:R-:W-:Y:S01]  /*68a0*/  ULDC UR4, c[0x0][0x150] ;  /* 0x0000540000047ab9 */ /* 0x000fe20000000800 */
[----:B------:R-:W-:Y:S01]  /*68b0*/  MOV R8, R16 ;  /* 0x0000001000087202 */ /* 0x000fe20000000f00 */
[----:B------:R-:W3:Y:S01]  /*68c0*/  S2R R25, SR_CTAID.Y ;  /* 0x0000000000197919 */ /* 0x000ee20000002600 */
[----:B------:R-:W-:-:S04]  /*68d0*/  IMAD.MOV.U32 R9, RZ, RZ, R17 ;  /* 0x000000ffff097224 */ /* 0x000fc800078e0011 */
[----:B------:R-:W4:Y:S08]  /*68e0*/  LDC R26, c[0x0][0x144] ;  /* 0x00005100ff1a7b82 */ /* 0x000f300000000800 */
[----:B------:R-:W3:Y:S08]  /*68f0*/  LDC R12, c[0x0][0x8d8] ;  /* 0x00023600ff0c7b82 */ /* 0x000ef00000000800 */
[----:B------:R-:W3:Y:S01]  /*6900*/  LDC.64 R20, c[0x0][0x8c8] ;  /* 0x00023200ff147b82 */ /* 0x000ee20000000a00 */
[----:B-1----:R-:W-:-:S04]  /*6910*/  ISETP.NE.U32.AND P0, PT, R10, RZ, PT ;  /* 0x000000ff0a00720c */ /* 0x002fc80003f05070 */
[----:B------:R-:W-:Y:S02]  /*6920*/  ISETP.NE.AND.EX P0, PT, R11, RZ, PT, P0 ;  /* 0x000000ff0b00720c */ /* 0x000fe40003f05300 */
[----:B--2---:R-:W-:-:S05]  /*6930*/  I2FP.F32.U32 R3, R23 ;  /* 0x0000001700037245 */ /* 0x004fca0000201000 */
[----:B------:R-:W-:-:S04]  /*6940*/  FMUL R3, R3, UR4 ;  /* 0x0000000403037c20 */ /* 0x000fc80008400000 */
[----:B------:R1:W2:Y:S02]  /*6950*/  F2I.U32.TRUNC.NTZ R24, R3 ;  /* 0x0000000300187305 */ /* 0x0002a4000020f000 */
[----:B----4-:R-:W-:Y:S05]  /*6960*/  @!P0 BRA `(.L_x_132) ;  /* 0x0000000000288947 */ /* 0x010fea0003800000 */
[----:B-1----:R-:W1:Y:S02]  /*6970*/  LDC R3, c[0x0][0x8dc] ;  /* 0x00023700ff037b82 */ /* 0x002e640000000800 */
[----:B-1----:R-:W-:-:S05]  /*6980*/  IADD3 R3, P0, R16, R3, RZ ;  /* 0x0000000310037210 */ /* 0x002fca0007f1e0ff */
[----:B------:R-:W-:-:S04]  /*6990*/  IMAD.X R13, RZ, RZ, R17, P0 ;  /* 0x000000ffff0d7224 */ /* 0x000fc800000e0611 */
[----:B------:R-:W-:-:S04]  /*69a0*/  IMAD.WIDE.U32 R4, R13, R10, RZ ;  /* 0x0000000a0d047225 */ /* 0x000fc800078e00ff */
[----:B------:R-:W-:-:S04]  /*69b0*/  IMAD.WIDE.U32 R6, P0, R3, R11, R4 ;  /* 0x0000000b03067225 */ /* 0x000fc80007800004 */
[----:B------:R-:W-:Y:S01]  /*69c0*/  IMAD.WIDE.U32 R4, R3, R10, RZ ;  /* 0x0000000a03047225 */ /* 0x000fe200078e00ff */
[----:B------:R-:W-:-:S03]  /*69d0*/  IADD3.X R9, RZ, RZ, RZ, P0, !PT ;  /* 0x000000ffff097210 */ /* 0x000fc600007fe4ff */
[----:B------:R-:W-:Y:S01]  /*69e0*/  IMAD.MOV.U32 R8, RZ, RZ, R7 ;  /* 0x000000ffff087224 */ /* 0x000fe200078e0007 */
[----:B------:R-:W-:-:S05]  /*69f0*/  IADD3 RZ, P0, R5, R6, RZ ;  /* 0x0000000605ff7210 */ /* 0x000fca0007f1e0ff */
[----:B------:R-:W-:-:S08]  /*6a00*/  IMAD.WIDE.U32.X R8, R13, R11, R8, P0 ;  /* 0x0000000b0d087225 */ /* 0x000fd000000e0408 */
.L_x_132:
[-CC-:B---3--:R-:W-:Y:S01]  /*6a10*/  SHF.R.U64 R32, R8, R12.reuse, R9.reuse ;  /* 0x0000000c08207219 */ /* 0x188fe20000001209 */
[----:B------:R-:W3:Y:S01]  /*6a20*/  LDC.64 R14, c[0x0][0x8e8] ;  /* 0x00023a00ff0e7b82 */ /* 0x000ee20000000a00 */
[----:B-1----:R-:W-:Y:S01]  /*6a30*/  SHF.R.U32.HI R3, RZ, R12, R9 ;  /* 0x0000000cff037219 */ /* 0x002fe20000011609 */
[----:B------:R-:W-:Y:S01]  /*6a40*/  ULDC UR4, c[0x0][0x154] ;  /* 0x0000550000047ab9 */ /* 0x000fe20000000800 */
[----:B------:R-:W-:Y:S02]  /*6a50*/  IADD3 R7, P0, RZ, -R32, RZ ;  /* 0x80000020ff077210 */ /* 0x000fe40007f1e0ff */
[----:B--2---:R-:W-:-:S03]  /*6a60*/  IADD3 R24, -R24, RZ, RZ ;  /* 0x000000ff18187210 */ /* 0x004fc60007ffe1ff */
[----:B------:R-:W1:Y:S01]  /*6a70*/  LDC R8, c[0x0][0x8c0] ;  /* 0x00023000ff087b82 */ /* 0x000e620000000800 */
[----:B------:R-:W-:Y:S02]  /*6a80*/  IMAD.X R3, RZ, RZ, ~R3, P0 ;  /* 0x000000ffff037224 */ /* 0x000fe400000e0e03 */
[----:B------:R-:W-:-:S04]  /*6a90*/  IMAD.WIDE.U32 R4, R7, R20, R16 ;  /* 0x0000001407047225 */ /* 0x000fc800078e0010 */
[----:B------:R-:W-:Y:S01]  /*6aa0*/  IMAD R6, R3, R20, RZ ;  /* 0x0000001403067224 */ /* 0x000fe200078e02ff */
[----:B------:R-:W2:Y:S01]  /*6ab0*/  LDC R28, c[0x0][0x8b0] ;  /* 0x00022c00ff1c7b82 */ /* 0x000ea20000000800 */
[----:B------:R-:W-:Y:S02]  /*6ac0*/  IMAD R23, R26, R24, R23 ;  /* 0x000000181a177224 */ /* 0x000fe400078e0217 */
[----:B------:R-:W-:Y:S01]  /*6ad0*/  IMAD R3, R7, R21, R6 ;  /* 0x0000001507037224 */ /* 0x000fe200078e0206 */
[----:B------:R-:W-:-:S03]  /*6ae0*/  MOV R7, 0x1 ;  /* 0x0000000100077802 */ /* 0x000fc60000000f00 */
[----:B------:R-:W-:Y:S01]  /*6af0*/  IMAD.IADD R3, R5, 0x1, R3 ;  /* 0x0000000105037824 */ /* 0x000fe200078e0203 */
[----:B------:R-:W4:Y:S01]  /*6b00*/  LDC R30, c[0x0][0x900] ;  /* 0x00024000ff1e7b82 */ /* 0x000f220000000800 */
[----:B------:R-:W-:Y:S02]  /*6b10*/  I2FP.F32.U32 R5, R25 ;  /* 0x0000001900057245 */ /* 0x000fe40000201000 */
[----:B---3--:R-:W-:-:S03]  /*6b20*/  ISETP.NE.U32.AND P0, PT, R14, RZ, PT ;  /* 0x000000ff0e00720c */ /* 0x008fc60003f05070 */
[----:B------:R-:W-:Y:S01]  /*6b30*/  FMUL R6, R5, UR4 ;  /* 0x0000000405067c20 */ /* 0x000fe20008400000 */
[----:B------:R-:W-:Y:S01]  /*6b40*/  ISETP.NE.AND.EX P0, PT, R15, RZ, PT, P0 ;  /* 0x000000ff0f00720c */ /* 0x000fe20003f05300 */
[----:B------:R-:W3:Y:S01]  /*6b50*/  LDC R24, c[0x0][0x148] ;  /* 0x00005200ff187b82 */ /* 0x000ee20000000800 */
[-CC-:B-1----:R-:W-:Y:S01]  /*6b60*/  SHF.R.U64 R12, R4, R8.reuse, R3.reuse ;  /* 0x00000008040c7219 */ /* 0x182fe20000001203 */
[----:B------:R1:W1:Y:S01]  /*6b70*/  F2I.U32.TRUNC.NTZ R20, R6 ;  /* 0x0000000600147305 */ /* 0x000262000020f000 */
[----:B------:R-:W-:Y:S01]  /*6b80*/  SHF.R.U32.HI R3, RZ, R8, R3 ;  /* 0x00000008ff037219 */ /* 0x000fe20000011603 */
[----:B------:R-:W-:-:S04]  /*6b90*/  IMAD.MOV.U32 R5, RZ, RZ, -0x1 ;  /* 0xffffffffff057424 */ /* 0x000fc800078e00ff */
[----:B------:R-:W1:Y:S01]  /*6ba0*/  LDC R21, c[0x0][0x8a8] ;  /* 0x00022a00ff157b82 */ /* 0x000e620000000800 */
[-CC-:B--2---:R-:W-:Y:S02]  /*6bb0*/  SHF.R.U64 R10, R12, R28.reuse, R3.reuse ;  /* 0x0000001c0c0a7219 */ /* 0x184fe40000001203 */
[----:B------:R-:W-:-:S05]  /*6bc0*/  SHF.R.U32.HI R3, RZ, R28, R3 ;  /* 0x0000001cff037219 */ /* 0x000fca0000011603 */
[----:B------:R-:W2:Y:S01]  /*6bd0*/  LDC R26, c[0x0][0x8f0] ;  /* 0x00023c00ff1a7b82 */ /* 0x000ea20000000800 */
[-C--:B----4-:R-:W-:Y:S02]  /*6be0*/  SHF.L.U32 R4, R5, R30.reuse, RZ ;  /* 0x0000001e05047219 */ /* 0x090fe400000006ff */
[-CC-:B------:R-:W-:Y:S02]  /*6bf0*/  SHF.R.U64 R13, R10, R30.reuse, R3.reuse ;  /* 0x0000001e0a0d7219 */ /* 0x180fe40000001203 */
[----:B------:R-:W-:Y:S02]  /*6c00*/  SHF.R.U32.HI R5, RZ, R30, R3 ;  /* 0x0000001eff057219 */ /* 0x000fe40000011603 */
[----:B------:R-:W-:Y:S01]  /*6c10*/  LOP3.LUT R27, RZ, R4, RZ, 0x33, !PT ;  /* 0x00000004ff1b7212 */ /* 0x000fe200078e33ff */
[----:B------:R-:W4:Y:S01]  /*6c20*/  LDC R29, c[0x0][0x8e0] ;  /* 0x00023800ff1d7b82 */ /* 0x000f220000000800 */
[----:B------:R-:W-:Y:S01]  /*6c30*/  SHF.L.U32 R30, R7, R30, RZ ;  /* 0x0000001e071e7219 */ /* 0x000fe200000006ff */
[----:B------:R-:W-:-:S06]  /*6c40*/  IMAD.MOV.U32 R4, RZ, RZ, R13 ;  /* 0x000000ffff047224 */ /* 0x000fcc00078e000d */
[----:B------:R-:W1:Y:S01]  /*6c50*/  LDC R31, c[0x0][0x8b8] ;  /* 0x00022e00ff1f7b82 */ /* 0x000e620000000800 */
[----:B------:R-:W-:Y:S05]  /*6c60*/  @!P0 BRA `(.L_x_133) ;  /* 0x0000000000288947 */ /* 0x000fea0003800000 */
[----:B------:R-:W5:Y:S02]  /*6c70*/  LDC R4, c[0x0][0x8f4] ;  /* 0x00023d00ff047b82 */ /* 0x000f640000000800 */
[----:B-----5:R-:W-:-:S05]  /*6c80*/  IADD3 R3, P0, R13, R4, RZ ;  /* 0x000000040d037210 */ /* 0x020fca0007f1e0ff */
[----:B------:R-:W-:-:S04]  /*6c90*/  IMAD.X R11, RZ, RZ, R5, P0 ;  /* 0x000000ffff0b7224 */ /* 0x000fc800000e0605 */
[----:B------:R-:W-:-:S04]  /*6ca0*/  IMAD.WIDE.U32 R4, R11, R14, RZ ;  /* 0x0000000e0b047225 */ /* 0x000fc800078e00ff */
[----:B-1----:R-:W-:-:S04]  /*6cb0*/  IMAD.WIDE.U32 R6, P0, R3, R15, R4 ;  /* 0x0000000f03067225 */ /* 0x002fc80007800004 */
[----:B------:R-:W-:Y:S01]  /*6cc0*/  IMAD.WIDE.U32 R4, R3, R14, RZ ;  /* 0x0000000e03047225 */ /* 0x000fe200078e00ff */
[----:B------:R-:W-:-:S03]  /*6cd0*/  IADD3.X R9, RZ, RZ, RZ, P0, !PT ;  /* 0x000000ffff097210 */ /* 0x000fc600007fe4ff */
[----:B------:R-:W-:Y:S01]  /*6ce0*/  IMAD.MOV.U32 R8, RZ, RZ, R7 ;  /* 0x000000ffff087224 */ /* 0x000fe200078e0007 */
[----:B------:R-:W-:-:S05]  /*6cf0*/  IADD3 RZ, P0, R5, R6, RZ ;  /* 0x0000000605ff7210 */ /* 0x000fca0007f1e0ff */
[----:B------:R-:W-:-:S08]  /*6d00*/  IMAD.WIDE.U32.X R4, R11, R15, R8, P0 ;  /* 0x0000000f0b047225 */ /* 0x000fd000000e0408 */
.L_x_133:
[----:B------:R-:W-:Y:S01]  /*6d10*/  ISETP.NE.AND P0, PT, R2, 0x1, PT ;  /* 0x000000010200780c */ /* 0x000fe20003f05270 */
[----:B-1----:R-:W-:Y:S01]  /*6d20*/  IMAD.MOV R20, RZ, RZ, -R20 ;  /* 0x000000ffff147224 */ /* 0x002fe200078e0a14 */
[----:B--2---:R-:W-:Y:S02]  /*6d30*/  SHF.R.U64 R3, R4, R26, R5 ;  /* 0x0000001a04037219 */ /* 0x004fe40000001205 */
[----:B------:R-:W-:Y:S02]  /*6d40*/  LOP3.LUT R156, R10, R27, RZ, 0xc0, !PT ;  /* 0x0000001b0a9c7212 */ /* 0x000fe400078ec0ff */
[----:B------:R-:W-:Y:S01]  /*6d50*/  IADD3 R5, R21, -0x1, RZ ;  /* 0xffffffff15057810 */ /* 0x000fe20007ffe0ff */
[----:B------:R-:W-:Y:S01]  /*6d60*/  IMAD.MOV R4, RZ, RZ, -R3 ;  /* 0x000000ffff047224 */ /* 0x000fe200078e0a03 */
[----:B------:R-:W-:Y:S01]  /*6d70*/  R2UR UR55, R32 ;  /* 0x00000000203772ca */ /* 0x000fe200000e0000 */
[----:B------:R-:W-:Y:S01]  /*6d80*/  IMAD R156, R30, R3, R156 ;  /* 0x000000031e9c7224 */ /* 0x000fe200078e029c */
[----:B------:R-:W-:Y:S01]  /*6d90*/  LOP3.LUT R12, R12, R5, RZ, 0xc0, !PT ;  /* 0x000000050c0c7212 */ /* 0x000fe200078ec0ff */
[----:B----4-:R-:W-:-:S02]  /*6da0*/  IMAD R3, R4, R29, R13 ;  /* 0x0000001d04037224 */ /* 0x010fc400078e020d */
[----:B---3--:R-:W-:Y:S02]  /*6db0*/  @P0 IMAD R23, R24, R20, R25 ;  /* 0x0000001418170224 */ /* 0x008fe400078e0219 */
[----:B------:R-:W-:Y:S02]  /*6dc0*/  IMAD R3, R3, R21, R12 ;  /* 0x0000001503037224 */ /* 0x000fe400078e020c */
[----:B------:R-:W-:Y:S02]  /*6dd0*/  IMAD R156, R156, R31, R23 ;  /* 0x0000001f9c9c7224 */ /* 0x000fe400078e0217 */
[----:B------:R-:W-:-:S03]  /*6de0*/  IMAD.MOV.U32 R4, RZ, RZ, 0x1 ;  /* 0x00000001ff047424 */ /* 0x000fc600078e00ff */
[----:B------:R-:W-:Y:S02]  /*6df0*/  SEL R155, R3, R156, !P0 ;  /* 0x0000009c039b7207 */ /* 0x000fe40004000000 */
[----:B------:R-:W-:Y:S02]  /*6e00*/  SEL R156, R156, R3, !P0 ;  /* 0x000000039c9c7207 */ /* 0x000fe40004000000 */
[----:B------:R-:W-:-:S07]  /*6e10*/  PRMT R3, R4, 0x7610, R3 ;  /* 0x0000761004037816 */ /* 0x000fce0000000003 */
.L_x_131:
[----:B------:R-:W-:Y:S01]  /*6e20*/  UIADD3 UR43, UR44, UR43, URZ ;  /* 0x0000002b2c2b7290 */ /* 0x000fe2000fffe03f */
[----:B------:R-:W-:Y:S01]  /*6e30*/  LOP3.LUT P0, RZ, R3, 0xff, RZ, 0xc0, !PT ;  /* 0x000000ff03ff7812 */ /* 0x000fe2000780c0ff */
[----:B------:R-:W-:Y:S01]  /*6e40*/  UIADD3 UR39, UR39, 0x8, URZ ;  /* 0x0000000827277890 */ /* 0x000fe2000fffe03f */
[----:B------:R-:W-:Y:S01]  /*6e50*/  MOV R158, R0 ;  /* 0x00000000009e7202 */ /* 0x000fe20000000f00 */
[----:B------:R-:W-:Y:S02]  /*6e60*/  USHF.R.U32.HI UR4, URZ, 0x2, UR43 ;  /* 0x000000023f047899 */ /* 0x000fe4000801162b */
[----:B------:R-:W-:Y:S02]  /*6e70*/  UISETP.GT.U32.AND UP0, UPT, UR43, 0x3, UPT ;  /* 0x000000032b00788c */ /* 0x000fe4000bf04070 */
[----:B------:R-:W-:Y:S02]  /*6e80*/  ULOP3.LUT UR4, UR4, 0x1, URZ, 0xc0, !UPT ;  /* 0x0000000104047892 */ /* 0x000fe4000f8ec03f */
[----:B------:R-:W-:-:S02]  /*6e90*/  UISETP.LT.U32.AND UP0, UPT, UR44, 0x4, UP0 ;  /* 0x000000042c00788c */ /* 0x000fc40008701070 */
[----:B------:R-:W-:Y:S02]  /*6ea0*/  UISETP.NE.U32.AND UP1, UPT, UR4, 0x1, UPT ;  /* 0x000000010400788c */ /* 0x000fe4000bf25070 */
[----:B------:R-:W-:Y:S02]  /*6eb0*/  USEL UR5, URZ, 0x1, !UP0 ;  /* 0x000000013f057887 */ /* 0x000fe4000c000000 */
[----:B------:R-:W-:Y:S02]  /*6ec0*/  UISETP.GT.U32.AND UP1, UPT, UR44, 0x3, !UP1 ;  /* 0x000000032c00788c */ /* 0x000fe4000cf24070 */
[----:B------:R-:W-:Y:S02]  /*6ed0*/  ULOP3.LUT UR43, UR43, 0x3, URZ, 0xc0, !UPT ;  /* 0x000000032b2b7892 */ /* 0x000fe4000f8ec03f */
[----:B------:R-:W-:-:S04]  /*6ee0*/  USEL UR4, URZ, 0x1, !UP1 ;  /* 0x000000013f047887 */ /* 0x000fc8000c800000 */
[----:B------:R-:W-:Y:S01]  /*6ef0*/  ULOP3.LUT UR42, UR4, UR42, UR5, 0x96, !UPT ;  /* 0x0000002a042a7292 */ /* 0x000fe2000f8e9605 */
[----:B------:R-:W-:Y:S11]  /*6f00*/  @P0 BRA `(.L_x_134) ;  /* 0xffffffa800100947 */ /* 0x000ff6000383ffff */
[----:B------:R-:W-:-:S13]  /*6f10*/  PLOP3.LUT P0, PT, PT, PT, PT, 0x8, 0x0 ;  /* 0x000000000000781c */ /* 0x000fda0003f0e170 */
.L_x_22:
[----:B------:R-:W-:Y:S05]  /*6f20*/  @P0 BRA `(.L_x_14) ;  /* 0x0000002c00fc0947 */ /* 0x000fea0003800000 */
[----:B------:R-:W-:Y:S01]  /*6f30*/  ULDC.64 UR6, c[0x0][0x588] ;  /* 0x0001620000067ab9 */ /* 0x000fe20000000a00 */
[----:B------:R-:W-:Y:S01]  /*6f40*/  ISETP.NE.U32.AND P1, PT, R166, RZ, PT ;  /* 0x000000ffa600720c */ /* 0x000fe20003f25070 */
[----:B------:R-:W-:-:S04]  /*6f50*/  DEPBAR.LE SB0, 0x0 ;  /* 0x000080000000791a */ /* 0x000fc80000000000 */
[----:B------:R-:W-:Y:S01]  /*6f60*/  ISETP.NE.U32.AND P0, PT, RZ, UR6, PT ;  /* 0x00000006ff007c0c */ /* 0x000fe2000bf05070 */
[----:B------:R-:W-:Y:S01]  /*6f70*/  BSSY B0, `(.L_x_135) ;  /* 0x0000015000007945 */ /* 0x000fe20003800000 */
[----:B------:R-:W-:Y:S02]  /*6f80*/  ISETP.NE.AND.EX P1, PT, R167, RZ, PT, P1 ;  /* 0x000000ffa700720c */ /* 0x000fe40003f25310 */
[----:B------:R-:W-:-:S13]  /*6f90*/  ISETP.NE.AND.EX P0, PT, RZ, UR7, PT, P0 ;  /* 0x00000007ff007c0c */ /* 0x000fda000bf05300 */
[----:B------:R-:W-:Y:S05]  /*6fa0*/  @P0 BRA P1, `(.L_x_136) ;  /* 0x0000000000440947 */ /* 0x000fea0000800000 */
[----:B------:R-:W-:-:S04]  /*6fb0*/  ISETP.NE.U32.AND P0, PT, R166, RZ, PT ;  /* 0x000000ffa600720c */ /* 0x000fc80003f05070 */
[----:B------:R-:W-:-:S13]  /*6fc0*/  ISETP.NE.AND.EX P0, PT, R167, RZ, PT, P0 ;  /* 0x000000ffa700720c */ /* 0x000fda0003f05300 */
[----:B------:R-:W-:Y:S05]  /*6fd0*/  @!P0 BRA `(.L_x_137) ;  /* 0x00000000002c8947 */ /* 0x000fea0003800000 */
[----:B------:R-:W-:-:S13]  /*6fe0*/  LOP3.LUT P0, RZ, R154, 0xff, RZ, 0xc0, !PT ;  /* 0x000000ff9aff7812 */ /* 0x000fda000780c0ff */
[----:B------:R-:W-:Y:S05]  /*6ff0*/  @!P0 BRA `(.L_x_138) ;  /* 0x0000000000108947 */ /* 0x000fea0003800000 */
[----:B-----5:R-:W-:-:S13]  /*7000*/  FSETP.NEU.AND P0, PT, R164, RZ, PT ;  /* 0x000000ffa400720b */ /* 0x020fda0003f0d000 */
[----:B------:R-:W-:Y:S05]  /*7010*/  @!P0 BREAK B0 ;  /* 0x0000000000008942 */ /* 0x000fea0003800000 */
[----:B------:R-:W-:Y:S05]  /*7020*/  @P0 BRA `(.L_x_136) ;  /* 0x0000000000240947 */ /* 0x000fea0003800000 */
[----:B------:R-:W-:Y:S05]  /*7030*/  BRA `(.L_x_14) ;  /* 0x0000002c00b87947 */ /* 0x000fea0003800000 */
.L_x_138:
[----:B------:R-:W-:-:S04]  /*7040*/  ISETP.NE.U32.AND P0, PT, RZ, UR6, PT ;  /* 0x00000006ff007c0c */ /* 0x000fc8000bf05070 */
[----:B------:R-:W-:-:S13]  /*7050*/  ISETP.NE.AND.EX P0, PT, RZ, UR7, PT, P0 ;  /* 0x00000007ff007c0c */ /* 0x000fda000bf05300 */
[----:B------:R-:W-:Y:S05]  /*7060*/  @!P0 BREAK B0 ;  /* 0x0000000000008942 */ /* 0x000fea0003800000 */
[----:B------:R-:W-:Y:S05]  /*7070*/  @P0 BRA `(.L_x_136) ;  /* 0x0000000000100947 */ /* 0x000fea0003800000 */
[----:B------:R-:W-:Y:S05]  /*7080*/  BRA `(.L_x_14) ;  /* 0x0000002c00a47947 */ /* 0x000fea0003800000 */
.L_x_137:
[----:B-----5:R-:W-:-:S13]  /*7090*/  FSETP.NEU.AND P0, PT, R164, RZ, PT ;  /* 0x000000ffa400720b */ /* 0x020fda0003f0d000 */
[----:B------:R-:W-:Y:S05]  /*70a0*/  @!P0 BREAK B0 ;  /* 0x0000000000008942 */ /* 0x000fea0003800000 */
[----:B------:R-:W-:Y:S05]  /*70b0*/  @!P0 BRA `(.L_x_14) ;  /* 0x0000002c00988947 */ /* 0x000fea0003800000 */
.L_x_136:
[----:B-1----:R-:W-:Y:S05]  /*70c0*/  BSYNC B0 ;  /* 0x0000000000007941 */ /* 0x002fea0003800000 */
.L_x_135:
[----:B------:R-:W-:-:S04]  /*70d0*/  LOP3.LUT R19, R19, 0x1, RZ, 0xfc, !PT ;  /* 0x0000000113137812 */ /* 0x000fc800078efcff */
[----:B------:R-:W-:-:S13]  /*70e0*/  ISETP.NE.AND P0, PT, R19, 0x3, PT ;  /* 0x000000031300780c */ /* 0x000fda0003f05270 */
[----:B------:R-:W-:Y:S05]  /*70f0*/  @!P0 BRA `(.L_x_139) ;  /* 0x0000000000048947 */ /* 0x000fea0003800000 */
[----:B------:R-:W-:Y:S01]  /*7100*/  BPT.TRAP 0x1 ;  /* 0x000000040000795c */ /* 0x000fe20000300000 */
.L_x_139:
[----:B------:R-:W1:Y:S01]  /*7110*/  S2UR UR5, SR_CgaCtaId ;  /* 0x00000000000579c3 */ /* 0x000e620000008800 */
[----:B------:R-:W-:Y:S02]  /*7120*/  UMOV UR4, 0x400 ;  /* 0x0000040000047882 */ /* 0x000fe40000000000 */
[----:B-1----:R-:W-:-:S04]  /*7130*/  ULEA UR4, UR5, UR4, 0x18 ;  /* 0x0000000405047291 */ /* 0x002fc8000f8ec03f */
[----:B------:R-:W-:-:S04]  /*7140*/  ULEA UR4, UR36, UR4, 0x3 ;  /* 0x0000000424047291 */ /* 0x000fc8000f8e183f */
[----:B------:R-:W-:-:S04]  /*7150*/  UIADD3 UR4, UR4, 0x60, URZ ;  /* 0x0000006004047890 */ /* 0x000fc8000fffe03f */
[----:B------:R-:W-:-:S09]  /*7160*/  UPRMT UR4, UR5, 0x654, UR4 ;  /* 0x0000065405047896 */ /* 0x000fd20008000004 */
[----:B------:R-:W-:Y:S01]  /*7170*/  SYNCS.ARRIVE.TRANS64.RED.A1T0 RZ, [UR4], RZ ;  /* 0x000000ffffff79a7 */ /* 0x000fe20008100404 */
[----:B------:R-:W-:Y:S05]  /*7180*/  BRA `(.L_x_14) ;  /* 0x0000002c00647947 */ /* 0x000fea0003800000 */
.L_x_13:
[----:B------:R-:W-:Y:S01]  /*7190*/  ULDC.64 UR4, c[0x0][0x8f8] ;  /* 0x00023e0000047ab9 */ /* 0x000fe20000000a00 */
[----:B------:R-:W-:Y:S01]  /*71a0*/  PRMT R8, RZ, 0x7610, R8 ;  /* 0x00007610ff087816 */ /* 0x000fe20000000008 */
[----:B------:R-:W-:Y:S01]  /*71b0*/  IMAD.MOV.U32 R20, RZ, RZ, -0x1 ;  /* 0xffffffffff147424 */ /* 0x000fe200078e00ff */
[----:B------:R-:W-:Y:S01]  /*71c0*/  ISETP.GE.U32.AND P1, PT, R16, UR4, PT ;  /* 0x0000000410007c0c */ /* 0x000fe2000bf26070 */
[----:B------:R-:W-:Y:S01]  /*71d0*/  IMAD.MOV.U32 R13, RZ, RZ, -0x1 ;  /* 0xffffffffff0d7424 */ /* 0x000fe200078e00ff */
[----:B------:R-:W-:Y:S02]  /*71e0*/  MOV R12, 0xffffffff ;  /* 0xffffffff000c7802 */ /* 0x000fe40000000f00 */
[----:B------:R-:W-:-:S13]  /*71f0*/  ISETP.GE.U32.AND.EX P1, PT, R17, UR5, PT, P1 ;  /* 0x0000000511007c0c */ /* 0x000fda000bf26110 */
[----:B------:R-:W-:Y:S05]  /*7200*/  @P1 BRA `(.L_x_140) ;  /* 0x0000000400281947 */ /* 0x000fea0003800000 */
[----:B------:R-:W2:Y:S01]  /*7210*/  LDC.64 R20, c[0x0][0x8d0] ;  /* 0x00023400ff147b82 */ /* 0x000ea20000000a00 */
[----:B------:R-:W-:Y:S02]  /*7220*/  IMAD.MOV.U32 R14, RZ, RZ, R16 ;  /* 0x000000ffff0e7224 */ /* 0x000fe400078e0010 */
[----:B------:R-:W-:-:S05]  /*7230*/  IMAD.MOV.U32 R15, RZ, RZ, R17 ;  /* 0x000000ffff0f7224 */ /* 0x000fca00078e0011 */
[----:B------:R-:W3:Y:S08]  /*7240*/  LDC R8, c[0x0][0x8d8] ;  /* 0x00023600ff087b82 */ /* 0x000ef00000000800 */
[----:B------:R-:W4:Y:S01]  /*7250*/  LDC.64 R26, c[0x0][0x8c8] ;  /* 0x00023200ff1a7b82 */ /* 0x000f220000000a00 */
[----:B--2---:R-:W-:-:S04]  /*7260*/  ISETP.NE.U32.AND P1, PT, R20, RZ, PT ;  /* 0x000000ff1400720c */ /* 0x004fc80003f25070 */
[----:B------:R-:W-:-:S13]  /*7270*/  ISETP.NE.AND.EX P1, PT, R21, RZ, PT, P1 ;  /* 0x000000ff1500720c */ /* 0x000fda0003f25310 */
[----:B---34-:R-:W-:Y:S05]  /*7280*/  @!P1 BRA `(.L_x_141) ;  /* 0x0000000000289947 */ /* 0x018fea0003800000 */
[----:B------:R-:W2:Y:S02]  /*7290*/  LDC R11, c[0x0][0x8dc] ;  /* 0x00023700ff0b7b82 */ /* 0x000ea40000000800 */
[----:B--2---:R-:W-:-:S04]  /*72a0*/  IADD3 R15, P1, R16, R11, RZ ;  /* 0x0000000b100f7210 */ /* 0x004fc80007f3e0ff */
        /* <DEDUP_REMOVED lines=8> */
.L_x_141:
[----:B------:R-:W2:Y:S01]  /*7330*/  LDC.64 R30, c[0x0][0x8e8] ;  /* 0x00023a00ff1e7b82 */ /* 0x000ea20000000a00 */
[-CC-:B------:R-:W-:Y:S02]  /*7340*/  SHF.R.U64 R24, R14, R8.reuse, R15.reuse ;  /* 0x000000080e187219 */ /* 0x180fe4000000120f */
[----:B------:R-:W-:Y:S02]  /*7350*/  SHF.R.U32.HI R8, RZ, R8, R15 ;  /* 0x00000008ff087219 */ /* 0x000fe4000001160f */
[----:B------:R-:W-:Y:S02]  /*7360*/  IADD3 R13, P1, RZ, -R24, RZ ;  /* 0x80000018ff0d7210 */ /* 0x000fe40007f3e0ff */
[----:B------:R-:W-:Y:S01]  /*7370*/  MOV R34, 0x1 ;  /* 0x0000000100227802 */ /* 0x000fe20000000f00 */
[----:B------:R-:W3:Y:S01]  /*7380*/  LDC R12, c[0x0][0x8c0] ;  /* 0x00023000ff0c7b82 */ /* 0x000ee20000000800 */
[----:B------:R-:W-:-:S05]  /*7390*/  IADD3.X R11, RZ, ~R8, RZ, P1, !PT ;  /* 0x80000008ff0b7210 */ /* 0x000fca0000ffe4ff */
[-C--:B------:R-:W-:Y:S02]  /*73a0*/  IMAD R8, R11, R26.reuse, RZ ;  /* 0x0000001a0b087224 */ /* 0x080fe400078e02ff */
[----:B------:R-:W4:Y:S01]  /*73b0*/  LDC R14, c[0x0][0x8b0] ;  /* 0x00022c00ff0e7b82 */ /* 0x000f220000000800 */
[----:B------:R-:W-:-:S04]  /*73c0*/  IMAD.WIDE.U32 R10, R13, R26, R16 ;  /* 0x0000001a0d0a7225 */ /* 0x000fc800078e0010 */
[----:B------:R-:W-:-:S03]  /*73d0*/  IMAD R13, R13, R27, R8 ;  /* 0x0000001b0d0d7224 */ /* 0x000fc600078e0208 */
[----:B------:R-:W5:Y:S01]  /*73e0*/  LDC R29, c[0x0][0x900] ;  /* 0x00024000ff1d7b82 */ /* 0x000f620000000800 */
[----:B------:R-:W-:Y:S01]  /*73f0*/  IMAD.IADD R11, R11, 0x1, R13 ;  /* 0x000000010b0b7824 */ /* 0x000fe200078e020d */
[----:B--2---:R-:W-:-:S04]  /*7400*/  ISETP.NE.U32.AND P1, PT, R30, RZ, PT ;  /* 0x000000ff1e00720c */ /* 0x004fc80003f25070 */
[----:B------:R-:W-:Y:S02]  /*7410*/  ISETP.NE.AND.EX P1, PT, R31, RZ, PT, P1 ;  /* 0x000000ff1f00720c */ /* 0x000fe40003f25310 */
[----:B------:R-:W2:Y:S01]  /*7420*/  LDC R26, c[0x0][0x8a8] ;  /* 0x00022a00ff1a7b82 */ /* 0x000ea20000000800 */
[-CC-:B---3--:R-:W-:Y:S01]  /*7430*/  SHF.R.U64 R20, R10, R12.reuse, R11.reuse ;  /* 0x0000000c0a147219 */ /* 0x188fe2000000120b */
[----:B------:R-:W-:Y:S01]  /*7440*/  IMAD.MOV.U32 R10, RZ, RZ, -0x1 ;  /* 0xffffffffff0a7424 */ /* 0x000fe200078e00ff */
[----:B------:R-:W-:-:S05]  /*7450*/  SHF.R.U32.HI R11, RZ, R12, R11 ;  /* 0x0000000cff0b7219 */ /* 0x000fca000001160b */
[----:B------:R-:W3:Y:S01]  /*7460*/  LDC R28, c[0x0][0x8f0] ;  /* 0x00023c00ff1c7b82 */ /* 0x000ee20000000800 */
[-CC-:B----4-:R-:W-:Y:S02]  /*7470*/  SHF.R.U64 R25, R20, R14.reuse, R11.reuse ;  /* 0x0000000e14197219 */ /* 0x190fe4000000120b */
[----:B------:R-:W-:-:S05]  /*7480*/  SHF.R.U32.HI R8, RZ, R14, R11 ;  /* 0x0000000eff087219 */ /* 0x000fca000001160b */
[----:B------:R-:W4:Y:S01]  /*7490*/  LDC R32, c[0x0][0x8e0] ;  /* 0x00023800ff207b82 */ /* 0x000f220000000800 */
[-C--:B-----5:R-:W-:Y:S02]  /*74a0*/  SHF.L.U32 R10, R10, R29.reuse, RZ ;  /* 0x0000001d0a0a7219 */ /* 0x0a0fe400000006ff */
[-CC-:B------:R-:W-:Y:S02]  /*74b0*/  SHF.R.U64 R27, R25, R29.reuse, R8.reuse ;  /* 0x0000001d191b7219 */ /* 0x180fe40000001208 */
[----:B------:R-:W-:Y:S02]  /*74c0*/  LOP3.LUT R36, RZ, R10, RZ, 0x33, !PT ;  /* 0x0000000aff247212 */ /* 0x000fe400078e33ff */
[----:B------:R-:W-:Y:S01]  /*74d0*/  SHF.R.U32.HI R11, RZ, R29, R8 ;  /* 0x0000001dff0b7219 */ /* 0x000fe20000011608 */
[----:B------:R-:W1:Y:S01]  /*74e0*/  LDC R33, c[0x0][0x8b8] ;  /* 0x00022e00ff217b82 */ /* 0x000e620000000800 */
[----:B------:R-:W-:Y:S01]  /*74f0*/  IMAD.MOV.U32 R10, RZ, RZ, R27 ;  /* 0x000000ffff0a7224 */ /* 0x000fe200078e001b */
[----:B------:R-:W-:Y:S06]  /*7500*/  @!P1 BRA `(.L_x_142) ;  /* 0x0000000000289947 */ /* 0x000fec0003800000 */
[----:B------:R-:W5:Y:S02]  /*7510*/  LDC R8, c[0x0][0x8f4] ;  /* 0x00023d00ff087b82 */ /* 0x000f640000000800 */
[----:B-----5:R-:W-:-:S05]  /*7520*/  IADD3 R15, P1, R27, R8, RZ ;  /* 0x000000081b0f7210 */ /* 0x020fca0007f3e0ff */
        /* <DEDUP_REMOVED lines=8> */
.L_x_142:
[----:B------:R-:W-:Y:S01]  /*75b0*/  ISETP.NE.AND P1, PT, R2, 0x1, PT ;  /* 0x000000010200780c */ /* 0x000fe20003f25270 */
[----:B------:R-:W-:Y:S01]  /*75c0*/  IMAD.MOV.U32 R12, RZ, RZ, R24 ;  /* 0x000000ffff0c7224 */ /* 0x000fe200078e0018 */
[----:B---3--:R-:W-:Y:S01]  /*75d0*/  SHF.R.U64 R8, R10, R28, R11 ;  /* 0x0000001c0a087219 */ /* 0x008fe2000000120b */
[----:B--2---:R-:W-:Y:S01]  /*75e0*/  VIADD R11, R26, 0xffffffff ;  /* 0xffffffff1a0b7836 */ /* 0x004fe20000000000 */
[----:B------:R-:W-:Y:S02]  /*75f0*/  SHF.L.U32 R34, R34, R29, RZ ;  /* 0x0000001d22227219 */ /* 0x000fe400000006ff */
[----:B------:R-:W-:Y:S02]  /*7600*/  LOP3.LUT R7, R25, R36, RZ, 0xc0, !PT ;  /* 0x0000002419077212 */ /* 0x000fe400078ec0ff */
[----:B------:R-:W-:-:S03]  /*7610*/  IADD3 R10, -R8, RZ, RZ ;  /* 0x000000ff080a7210 */ /* 0x000fc60007ffe1ff */
[----:B------:R-:W-:Y:S01]  /*7620*/  IMAD R8, R34, R8, R7 ;  /* 0x0000000822087224 */ /* 0x000fe200078e0207 */
[----:B------:R-:W-:Y:S01]  /*7630*/  LOP3.LUT R7, R20, R11, RZ, 0xc0, !PT ;  /* 0x0000000b14077212 */ /* 0x000fe200078ec0ff */
[----:B------:R-:W-:Y:S02]  /*7640*/  @P1 IMAD R3, R9, R23, R6 ;  /* 0x0000001709031224 */ /* 0x000fe400078e0206 */
[----:B----4-:R-:W-:Y:S02]  /*7650*/  IMAD R6, R10, R32, R27 ;  /* 0x000000200a067224 */ /* 0x010fe400078e021b */
[----:B-1----:R-:W-:Y:S02]  /*7660*/  IMAD R3, R8, R33, R3 ;  /* 0x0000002108037224 */ /* 0x002fe400078e0203 */
[----:B------:R-:W-:Y:S02]  /*7670*/  IMAD R6, R6, R26, R7 ;  /* 0x0000001a06067224 */ /* 0x000fe400078e0207 */
[----:B------:R-:W-:-:S03]  /*7680*/  IMAD.MOV.U32 R8, RZ, RZ, 0x1 ;  /* 0x00000001ff087424 */ /* 0x000fc600078e00ff */
[----:B------:R-:W-:Y:S02]  /*7690*/  SEL R13, R6, R3, !P1 ;  /* 0x00000003060d7207 */ /* 0x000fe40004800000 */
[----:B------:R-:W-:-:S07]  /*76a0*/  SEL R20, R3, R6, !P1 ;  /* 0x0000000603147207 */ /* 0x000fce0004800000 */
.L_x_140:
[----:B------:R-:W-:-:S08]  /*76b0*/  NOP ;  /* 0x0000000000007918 */ /* 0x000fd00000000000 */
[----:B------:R-:W2:-:S00]  /*76c0*/  USETMAXREG.DEALLOC.CTAPOOL 0x28 ;  /* 0x00000028000079c8 */ /* 0x000e8000080e0500 */
[----:B--2---:R-:W-:-:S13]  /*76d0*/  ISETP.NE.AND P1, PT, R0, 0x1, PT ;  /* 0x000000010000780c */ /* 0x004fda0003f25270 */
[----:B------:R-:W-:Y:S05]  /*76e0*/  @!P1 BRA `(.L_x_14) ;  /* 0x00000028000c9947 */ /* 0x000fea0003800000 */
[----:B------:R-:W-:Y:S05]  /*76f0*/  @!P4 BRA `(.L_x_143) ;  /* 0x000000180020c947 */ /* 0x000fea0003800000 */
[----:B------:R-:W-:-:S13]  /*7700*/  ISETP.NE.OR P0, PT, R0, 0x2, P0 ;  /* 0x000000020000780c */ /* 0x000fda0000705670 */
[----:B------:R-:W-:Y:S05]  /*7710*/  @P0 BRA `(.L_x_14) ;  /* 0x0000002800000947 */ /* 0x000fea0003800000 */
[----:B------:R-:W-:-:S13]  /*7720*/  LOP3.LUT P1, RZ, R8, 0xff, RZ, 0xc0, !PT ;  /* 0x000000ff08ff7812 */ /* 0x000fda000782c0ff */
[----:B------:R-:W-:Y:S05]  /*7730*/  @!P1 BRA `(.L_x_144) ;  /* 0x0000000000189947 */ /* 0x000fea0003800000 */
[----:B------:R-:W-:Y:S01]  /*7740*/  UMOV UR4, 0x400 ;  /* 0x0000040000047882 */ /* 0x000fe20000000000 */
[----:B------:R-:W-:Y:S01]  /*7750*/  MOV R0, RZ ;  /* 0x000000ff00007202 */ /* 0x000fe20000000f00 */
[----:B-1----:R-:W-:-:S03]  /*7760*/  ULEA UR4, UR37, UR4, 0x18 ;  /* 0x0000000425047291 */ /* 0x002fc6000f8ec03f */
[----:B------:R-:W-:-:S06]  /*7770*/  SHF.L.U32 R0, R0, 0x1f, RZ ;  /* 0x0000001f00007819 */ /* 0x000fcc00000006ff */
[----:B------:R-:W1:Y:S02]  /*7780*/  SYNCS.PHASECHK.TRANS64.TRYWAIT P0, [UR4+0x88], R0 ;  /* 0x00008800ff0075a7 */ /* 0x000e640008000144 */
[----:B-1----:R-:W-:Y:S05]  /*7790*/  @!P0 BRA `(.L_x_145) ;  /* 0x0000002800b88947 */ /* 0x002fea0003800000 */
.L_x_144:
[----:B------:R-:W-:Y:S01]  /*77a0*/  PRMT R9, RZ, 0x7610, R9 ;  /* 0x00007610ff097816 */ /* 0x000fe20000000009 */
[----:B------:R-:W-:Y:S06]  /*77b0*/  @P3 BRA `(.L_x_146) ;  /* 0x0000000000243947 */ /* 0x000fec0003800000 */
[----:B------:R-:W-:Y:S02]  /*77c0*/  ULDC.64 UR4, c[0x0][0x588] ;  /* 0x0001620000047ab9 */ /* 0x000fe40000000a00 */
[----:B------:R-:W-:-:S04]  /*77d0*/  ISETP.NE.U32.AND P0, PT, RZ, UR4, PT ;  /* 0x00000004ff007c0c */ /* 0x000fc8000bf05070 */
[----:B------:R-:W-:-:S13]  /*77e0*/  ISETP.NE.AND.EX P0, PT, RZ, UR5, PT, P0 ;  /* 0x00000005ff007c0c */ /* 0x000fda000bf05300 */
[----:B------:R-:W-:Y:S05]  /*77f0*/  @!P0 BRA `(.L_x_147) ;  /* 0x00000000000c8947 */ /* 0x000fea0003800000 */
[----:B------:R2:W5:Y:S01]  /*7800*/  LDG.E R11, desc[UR48][R4.64] ;  /* 0x00000030040b7981 */ /* 0x000562000c1e1900 */
[----:B------:R-:W-:Y:S01]  /*7810*/  IMAD.MOV.U32 R9, RZ, RZ, 0x1 ;  /* 0x00000001ff097424 */ /* 0x000fe200078e00ff */
[----:B------:R-:W-:Y:S06]  /*7820*/  BRA `(.L_x_146) ;  /* 0x0000000000087947 */ /* 0x000fec0003800000 */
.L_x_147:
[----:B------:R-:W3:Y:S01]  /*7830*/  LDC R11, c[0x0][0x580] ;  /* 0x00016000ff0b7b82 */ /* 0x000ee20000000800 */
[----:B------:R-:W-:-:S07]  /*7840*/  IMAD.MOV.U32 R9, RZ, RZ, 0x1 ;  /* 0x00000001ff097424 */ /* 0x000fce00078e00ff */
.L_x_146:
[----:B------:R-:W-:Y:S05]  /*7850*/  @!P1 BRA `(.L_x_148) ;  /* 0x0000001400509947 */ /* 0x000fea0003800000 */
[----:B-1----:R-:W1:Y:S01]  /*7860*/  LDC R0, c[0x0][0x900] ;  /* 0x00024000ff007b82 */ /* 0x002e620000000800 */
[----:B--2---:R-:W-:Y:S01]  /*7870*/  MOV R5, 0xffffffff ;  /* 0xffffffff00057802 */ /* 0x004fe20000000f00 */
[----:B------:R-:W-:Y:S01]  /*7880*/  IMAD.MOV.U32 R7, RZ, RZ, 0x1 ;  /* 0x00000001ff077424 */ /* 0x000fe200078e00ff */
[----:B------:R-:W-:Y:S01]  /*7890*/  LOP3.LUT R10, R19, 0x2, RZ, 0xfc, !PT ;  /* 0x00000002130a7812 */ /* 0x000fe200078efcff */
[----:B------:R-:W-:Y:S01]  /*78a0*/  ULDC.64 UR22, c[0x0][0x198] ;  /* 0x0000660000167ab9 */ /* 0x000fe20000000a00 */
[----:B------:R-:W-:Y:S01]  /*78b0*/  ULDC.64 UR4, c[0x0][0x588] ;  /* 0x0001620000047ab9 */ /* 0x000fe20000000a00 */
[----:B------:R-:W-:Y:S01]  /*78c0*/  ULDC.64 UR6, c[0x0][0x8f8] ;  /* 0x00023e0000067ab9 */ /* 0x000fe20000000a00 */
[----:B------:R-:W-:Y:S01]  /*78d0*/  ULDC.64 UR14, c[0x0][0x590] ;  /* 0x00016400000e7ab9 */ /* 0x000fe20000000a00 */
[----:B------:R-:W2:Y:S01]  /*78e0*/  LDC R3, c[0x0][0x8a8] ;  /* 0x00022a00ff037b82 */ /* 0x000ea20000000800 */
[-C--:B-1----:R-:W-:Y:S02]  /*78f0*/  SHF.L.U32 R5, R5, R0.reuse, RZ ;  /* 0x0000000005057219 */ /* 0x082fe400000006ff */
[----:B------:R-:W-:-:S02]  /*7900*/  SHF.L.U32 R0, R7, R0, RZ ;  /* 0x0000000007007219 */ /* 0x000fc400000006ff */
[----:B------:R-:W-:Y:S01]  /*7910*/  LOP3.LUT R8, RZ, R5, RZ, 0x33, !PT ;  /* 0x00000005ff087212 */ /* 0x000fe200078e33ff */
[----:B--2---:R-:W-:-:S07]  /*7920*/  VIADD R3, R3, 0xffffffff ;  /* 0xffffffff03037836 */ /* 0x004fce0000000000 */
.L_x_204:
[----:B------:R-:W-:Y:S02]  /*7930*/  ISETP.NE.U32.AND P0, PT, RZ, UR14, PT ;  /* 0x0000000eff007c0c */ /* 0x000fe4000bf05070 */
[----:B------:R-:W-:Y:S02]  /*7940*/  R2UR UR43, R20 ;  /* 0x00000000142b72ca */ /* 0x000fe400000e0000 */
[----:B------:R-:W-:Y:S02]  /*7950*/  R2UR UR42, R13 ;  /* 0x000000000d2a72ca */ /* 0x000fe400000e0000 */
[----:B------:R-:W-:-:S09]  /*7960*/  ISETP.NE.AND.EX P0, PT, RZ, UR15, PT, P0 ;  /* 0x0000000fff007c0c */ /* 0x000fd2000bf05300 */
[----:B------:R-:W-:Y:S02]  /*7970*/  USHF.L.U32 UR43, UR43, 0x7, URZ ;  /* 0x000000072b2b7899 */ /* 0x000fe4000800063f */
[----:B------:R-:W-:Y:S02]  /*7980*/  USHF.L.U32 UR42, UR42, 0x8, URZ ;  /* 0x000000082a2a7899 */ /* 0x000fe4000800063f */
[----:B--234-:R-:W-:Y:S10]  /*7990*/  @!P0 BRA `(.L_x_149) ;  /* 0x00000000002c8947 */ /* 0x01cff40003800000 */
[----:B------:R-:W-:-:S04]  /*79a0*/  ISETP.NE.U32.AND P1, PT, RZ, UR4, PT ;  /* 0x00000004ff007c0c */ /* 0x000fc8000bf25070 */
[----:B------:R-:W-:-:S13]  /*79b0*/  ISETP.NE.AND.EX P1, PT, RZ, UR5, PT, P1 ;  /* 0x00000005ff007c0c */ /* 0x000fda000bf25310 */
[----:B------:R-:W-:Y:S05]  /*79c0*/  @!P1 BRA `(.L_x_150) ;  /* 0x0000000000189947 */ /* 0x000fea0003800000 */
[----:B------:R-:W1:Y:S01]  /*79d0*/  LDC.64 R4, c[0x0][0x588] ;  /* 0x00016200ff047b82 */ /* 0x000e620000000a00 */
[----:B------:R-:W-:-:S04]  /*79e0*/  IMAD R7, R12, UR14, RZ ;  /* 0x0000000e0c077c24 */ /* 0x000fc8000f8e02ff */
[----:B-1----:R-:W-:-:S05]  /*79f0*/  IMAD.WIDE R4, R7, 0x4, R4 ;  /* 0x0000000407047825 */ /* 0x002fca00078e0204 */
[----:B---3-5:R1:W5:Y:S01]  /*7a00*/  LDG.E R11, desc[UR48][R4.64] ;  /* 0x00000030040b7981 */ /* 0x028362000c1e1900 */
[----:B------:R-:W-:Y:S01]  /*7a10*/  MOV R9, 0x1 ;  /* 0x0000000100097802 */ /* 0x000fe20000000f00 */
[----:B------:R-:W-:Y:S06]  /*7a20*/  BRA `(.L_x_149) ;  /* 0x0000000000087947 */ /* 0x000fec0003800000 */
.L_x_150:
[----:B---3-5:R-:W2:Y:S01]  /*7a30*/  LDC R11, c[0x0][0x580] ;  /* 0x00016000ff0b7b82 */ /* 0x028ea20000000800 */
[----:B------:R-:W-:-:S07]  /*7a40*/  IMAD.MOV.U32 R9, RZ, RZ, 0x1 ;  /* 0x00000001ff097424 */ /* 0x000fce00078e00ff */
.L_x_149:
[----:B------:R-:W-:Y:S05]  /*7a50*/  @!P0 BRA `(.L_x_151) ;  /* 0x00000000001c8947 */ /* 0x000fea0003800000 */
[----:B------:R-:W-:-:S13]  /*7a60*/  LOP3.LUT P2, RZ, R9, 0xff, RZ, 0xc0, !PT ;  /* 0x000000ff09ff7812 */ /* 0x000fda000784c0ff */
[----:B-1----:R-:W1:Y:S02]  /*7a70*/  @!P2 LDC.64 R4, c[0x0][0x588] ;  /* 0x00016200ff04ab82 */ /* 0x002e640000000a00 */
[----:B-1----:R-:W-:-:S04]  /*7a80*/  @!P2 ISETP.NE.U32.AND P0, PT, R4, RZ, PT ;  /* 0x000000ff0400a20c */ /* 0x002fc80003f05070 */
[----:B------:R-:W-:Y:S02]  /*7a90*/  @!P2 ISETP.NE.AND.EX P1, PT, R5, RZ, PT, P0 ;  /* 0x000000ff0500a20c */ /* 0x000fe40003f25300 */
[----:B--23-5:R-:W-:Y:S02]  /*7aa0*/  @P2 FSETP.EQ.AND P0, PT, R11, RZ, PT ;  /* 0x000000ff0b00220b */ /* 0x02cfe40003f02000 */
[----:B------:R-:W-:Y:S01]  /*7ab0*/  @!P2 PLOP3.LUT P0, PT, P1, PT, PT, 0x8, 0x0 ;  /* 0x000000000000a81c */ /* 0x000fe20000f0e170 */
[----:B------:R-:W-:-:S12]  /*7ac0*/  BRA `(.L_x_152) ;  /* 0x0000000000047947 */ /* 0x000fd80003800000 */
.L_x_151:
[----:B--23-5:R-:W-:-:S13]  /*7ad0*/  FSETP.EQ.AND P0, PT, R11, RZ, PT ;  /* 0x000000ff0b00720b */ /* 0x02cfda0003f02000 */
.L_x_152:
[----:B------:R-:W-:Y:S02]  /*7ae0*/  ISETP.NE.AND P2, PT, R10, 0x3, PT ;  /* 0x000000030a00780c */ /* 0x000fe40003f45270 */
[----:B------:R-:W-:-:S04]  /*7af0*/  ELECT P1, URZ, PT ;  /* 0x00000000003f782f */ /* 0x000fc80003820000 */
[----:B------:R-:W-:-:S07]  /*7b00*/  PLOP3.LUT P0, PT, P1, P0, PT, 0x20, 0x0 ;  /* 0x000000000000781c */ /* 0x000fce0000f00470 */
[----:B------:R-:W-:Y:S06]  /*7b10*/  @!P2 BRA `(.L_x_153) ;  /* 0x000000000004a947 */ /* 0x000fec0003800000 */
[----:B------:R-:W-:Y:S01]  /*7b20*/  BPT.TRAP 0x1 ;  /* 0x000000040000795c */ /* 0x000fe20000300000 */
.L_x_153:
[----:B------:R-:W2:Y:S01]  /*7b30*/  S2UR UR37, SR_CgaCtaId ;  /* 0x00000000002579c3 */ /* 0x000ea20000008800 */
[----:B------:R-:W-:Y:S01]  /*7b40*/  UMOV UR13, 0x400 ;  /* 0x00000400000d7882 */ /* 0x000fe20000000000 */
[----:B-1----:R-:W-:-:S05]  /*7b50*/  IMAD.MOV.U32 R4, RZ, RZ, 0x1 ;  /* 0x00000001ff047424 */ /* 0x002fca00078e00ff */
[----:B------:R-:W-:Y:S01]  /*7b60*/  SHF.L.U32 R4, R4, 0x1f, RZ ;  /* 0x0000001f04047819 */ /* 0x000fe200000006ff */
[----:B--2---:R-:W-:-:S09]  /*7b70*/  ULEA UR13, UR37, UR13, 0x18 ;  /* 0x0000000d250d7291 */ /* 0x004fd2000f8ec03f */
[----:B------:R-:W1:Y:S02]  /*7b80*/  SYNCS.PHASECHK.TRANS64.TRYWAIT P1, [UR13+0x60], R4 ;  /* 0x00006004ff0075a7 */ /* 0x000e64000802014d */
[----:B-1----:R-:W-:Y:S05]  /*7b90*/  @!P1 BRA `(.L_x_154) ;  /* 0x0000002400d09947 */ /* 0x002fea0003800000 */
.L_x_239:
[----:B------:R-:W-:Y:S04]  /*7ba0*/  BSSY B0, `(.L_x_155) ;  /* 0x000000e000007945 */ /* 0x000fe80003800000 */
[----:B------:R-:W-:Y:S05]  /*7bb0*/  @!P0 BRA `(.L_x_156) ;  /* 0x0000000000308947 */ /* 0x000fea0003800000 */
[----:B------:R-:W-:Y:S01]  /*7bc0*/  R2UR UR44, R12 ;  /* 0x000000000c2c72ca */ /* 0x000fe200000e0000 */
[----:B------:R-:W-:Y:S02]  /*7bd0*/  UIADD3 UR8, UP0, UR22, 0x3f0, URZ ;  /* 0x000003f016087890 */ /* 0x000fe4000ff1e03f */
[----:B------:R-:W-:Y:S02]  /*7be0*/  UIADD3 UR40, UR13, 0x200, URZ ;  /* 0x000002000d287890 */ /* 0x000fe4000fffe03f */
[----:B------:R-:W-:Y:S02]  /*7bf0*/  UIADD3 UR41, UR13, 0x40, URZ ;  /* 0x000000400d297890 */ /* 0x000fe4000fffe03f */
[----:B------:R-:W-:Y:S01]  /*7c00*/  UIADD3.X UR9, URZ, UR23, URZ, UP0, !UPT ;  /* 0x000000173f097290 */ /* 0x000fe200087fe43f */
[----:B------:R-:W-:Y:S01]  /*7c10*/  UMOV UR10, 0x0 ;  /* 0x00000000000a7882 */ /* 0x000fe20000000000 */
[----:B------:R-:W-:-:S07]  /*7c20*/  UMOV UR11, 0x10000000 ;  /* 0x10000000000b7882 */ /* 0x000fce0000000000 */
[----:B------:R2:W-:Y:S02]  /*7c30*/  UTMALDG.3D [UR40], [UR8], desc[UR10] ;  /* 0x00000a28080075b4 */ /* 0x0005e40008011000 */
[----:B--2---:R-:W-:Y:S05]  /*7c40*/  @!P2 BRA `(.L_x_157) ;  /* 0x000000000004a947 */ /* 0x004fea0003800000 */
[----:B------:R-:W-:Y:S01]  /*7c50*/  BPT.TRAP 0x1 ;  /* 0x000000040000795c */ /* 0x000fe20000300000 */
.L_x_157:
[----:B-1----:R-:W1:Y:S02]  /*7c60*/  LDC R5, c[0x0][0x800] ;  /* 0x00020000ff057b82 */ /* 0x002e640000000800 */
[----:B-1----:R2:W-:Y:S02]  /*7c70*/  SYNCS.ARRIVE.TRANS64.RED.A0TR RZ, [UR13+0x40], R5 ;  /* 0x00004005ffff79a7 */ /* 0x0025e4000830040d */
.L_x_156:
[----:B------:R-:W-:Y:S05]  /*7c80*/  BSYNC B0 ;  /* 0x0000000000007941 */ /* 0x000fea0003800000 */
.L_x_155:
[----:B------:R-:W-:Y:S05]  /*7c90*/  @!P2 BRA `(.L_x_158) ;  /* 0x000000000004a947 */ /* 0x000fea0003800000 */
[----:B------:R-:W-:Y:S01]  /*7ca0*/  BPT.TRAP 0x1 ;  /* 0x000000040000795c */ /* 0x000fe20000300000 */
.L_x_158:
[----:B------:R-:W-:-:S04]  /*7cb0*/  UIADD3 UR33, UR13, 0x40, URZ ;  /* 0x000000400d217890 */ /* 0x000fc8000fffe03f */
[----:B------:R-:W-:-:S09]  /*7cc0*/  UPRMT UR16, UR37, 0x654, UR33 ;  /* 0x0000065425107896 */ /* 0x000fd20008000021 */
[----:B------:R-:W-:Y:S01]  /*7cd0*/  SYNCS.ARRIVE.TRANS64.RED.A1T0 RZ, [UR16], RZ ;  /* 0x000000ffffff79a7 */ /* 0x000fe20008100410 */
[----:B------:R-:W-:Y:S05]  /*7ce0*/  @!P2 BRA `(.L_x_159) ;  /* 0x000000000004a947 */ /* 0x000fea0003800000 */
[----:B------:R-:W-:Y:S01]  /*7cf0*/  BPT.TRAP 0x1 ;  /* 0x000000040000795c */ /* 0x000fe20000300000 */
.L_x_159:
[----:B------:R-:W3:Y:S02]  /*7d00*/  SYNCS.PHASECHK.TRANS64.TRYWAIT P1, [UR13+0x68], R4 ;  /* 0x00006804ff0075a7 */ /* 0x000ee4000802014d */
[----:B---3--:R-:W-:Y:S05]  /*7d10*/  @!P1 BRA `(.L_x_160) ;  /* 0x0000002400889947 */ /* 0x008fea0003800000 */
.L_x_240:
[----:B------:R-:W-:Y:S04]  /*7d20*/  BSSY B0, `(.L_x_161) ;  /* 0x0000010000007945 */ /* 0x000fe80003800000 */
[----:B------:R-:W-:Y:S05]  /*7d30*/  @!P0 BRA `(.L_x_162) ;  /* 0x0000000000388947 */ /* 0x000fea0003800000 */
[----:B------:R-:W-:Y:S01]  /*7d40*/  UIADD3 UR18, UP0, UR22, 0x3f0, URZ ;  /* 0x000003f016127890 */ /* 0x000fe2000ff1e03f */
[----:B------:R-:W-:Y:S01]  /*7d50*/  R2UR UR12, R12 ;  /* 0x000000000c0c72ca */ /* 0x000fe200000e0000 */
[----:B------:R-:W-:Y:S02]  /*7d60*/  UIADD3 UR10, UR42, 0x20, URZ ;  /* 0x000000202a0a7890 */ /* 0x000fe4000fffe03f */
[----:B------:R-:W-:Y:S02]  /*7d70*/  UIADD3 UR8, UR13, 0x2200, URZ ;  /* 0x000022000d087890 */ /* 0x000fe4000fffe03f */
[----:B------:R-:W-:Y:S02]  /*7d80*/  UIADD3 UR9, UR13, 0x48, URZ ;  /* 0x000000480d097890 */ /* 0x000fe4000fffe03f */
[----:B------:R-:W-:Y:S01]  /*7d90*/  UIADD3.X UR19, URZ, UR23, URZ, UP0, !UPT ;  /* 0x000000173f137290 */ /* 0x000fe200087fe43f */
[----:B------:R-:W-:Y:S01]  /*7da0*/  UMOV UR20, 0x0 ;  /* 0x0000000000147882 */ /* 0x000fe20000000000 */
[----:B------:R-:W-:Y:S01]  /*7db0*/  UMOV UR21, 0x10000000 ;  /* 0x1000000000157882 */ /* 0x000fe20000000000 */
[----:B------:R-:W-:-:S06]  /*7dc0*/  UMOV UR11, UR43 ;  /* 0x0000002b000b7c82 */ /* 0x000fcc0008000000 */
[----:B------:R3:W-:Y:S02]  /*7dd0*/  UTMALDG.3D [UR8], [UR18], desc[UR20] ;  /* 0x00001408120075b4 */ /* 0x0007e40008011000 */
[----:B---3--:R-:W-:Y:S05]  /*7de0*/  @!P2 BRA `(.L_x_163) ;  /* 0x000000000004a947 */ /* 0x008fea0003800000 */
[----:B------:R-:W-:Y:S01]  /*7df0*/  BPT.TRAP 0x1 ;  /* 0x000000040000795c */ /* 0x000fe20000300000 */
.L_x_163:
[----:B-12---:R-:W1:Y:S02]  /*7e00*/  LDC R5, c[0x0][0x800] ;  /* 0x00020000ff057b82 */ /* 0x006e640000000800 */
[----:B-1----:R3:W-:Y:S02]  /*7e10*/  SYNCS.ARRIVE.TRANS64.RED.A0TR RZ, [UR13+0x48], R5 ;  /* 0x00004805ffff79a7 */ /* 0x0027e4000830040d */
.L_x_162:
[----:B------:R-:W-:Y:S05]  /*7e20*/  BSYNC B0 ;  /* 0x0000000000007941 */ /* 0x000fea0003800000 */
.L_x_161:
[----:B------:R-:W-:Y:S05]  /*7e30*/  @!P2 BRA `(.L_x_164) ;  /* 0x000000000004a947 */ /* 0x000fea0003800000 */
[----:B------:R-:W-:Y:S01]  /*7e40*/  BPT.TRAP 0x1 ;  /* 0x000000040000795c */ /* 0x000fe20000300000 */
.L_x_164:
[----:B------:R-:W-:-:S04]  /*7e50*/  UIADD3 UR25, UR13, 0x48, URZ ;  /* 0x000000480d197890 */ /* 0x000fc8000fffe03f */
[----:B------:R-:W-:-:S09]  /*7e60*/  UPRMT UR18, UR37, 0x654, UR25 ;  /* 0x0000065425127896 */ /* 0x000fd20008000019 */
[----:B------:R-:W-:Y:S01]  /*7e70*/  SYNCS.ARRIVE.TRANS64.RED.A1T0 RZ, [UR18], RZ ;  /* 0x000000ffffff79a7 */ /* 0x000fe20008100412 */
[----:B------:R-:W-:Y:S05]  /*7e80*/  @!P2 BRA `(.L_x_165) ;  /* 0x000000000004a947 */ /* 0x000fea0003800000 */
[----:B------:R-:W-:Y:S01]  /*7e90*/  BPT.TRAP 0x1 ;  /* 0x000000040000795c */ /* 0x000fe20000300000 */
.L_x_165:
[----:B------:R-:W4:Y:S02]  /*7ea0*/  SYNCS.PHASECHK.TRANS64.TRYWAIT P1, [UR13+0x70], R4 ;  /* 0x00007004ff0075a7 */ /* 0x000f24000802014d */
[----:B----4-:R-:W-:Y:S05]  /*7eb0*/  @!P1 BRA `(.L_x_166) ;  /* 0x0000002400389947 */ /* 0x010fea0003800000 */
.L_x_241:
        /* <DEDUP_REMOVED lines=12> */
[----:B----4-:R-:W-:Y:S05]  /*7f80*/  @!P2 BRA `(.L_x_169) ;  /* 0x000000000004a947 */ /* 0x010fea0003800000 */
[----:B------:R-:W-:Y:S01]  /*7f90*/  BPT.TRAP 0x1 ;  /* 0x000000040000795c */ /* 0x000fe20000300000 */
.L_x_169:
[----:B-123--:R-:W1:Y:S02]  /*7fa0*/  LDC R5, c[0x0][0x800] ;  /* 0x00020000ff057b82 */ /* 0x00ee640000000800 */
[----:B-1----:R4:W-:Y:S02]  /*7fb0*/  SYNCS.ARRIVE.TRANS64.RED.A0TR RZ, [UR13+0x50], R5 ;  /* 0x00005005ffff79a7 */ /* 0x0029e4000830040d */
.L_x_168:
[----:B------:R-:W-:Y:S05]  /*7fc0*/  BSYNC B0 ;  /* 0x0000000000007941 */ /* 0x000fea0003800000 */
.L_x_167:
[----:B------:R-:W-:Y:S05]  /*7fd0*/  @!P2 BRA `(.L_x_170) ;  /* 0x000000000004a947 */ /* 0x000fea0003800000 */
[----:B------:R-:W-:Y:S01]  /*7fe0*/  BPT.TRAP 0x1 ;  /* 0x000000040000795c */ /* 0x000fe20000300000 */
.L_x_170:
[----:B------:R-:W-:-:S04]  /*7ff0*/  UIADD3 UR17, UR13, 0x50, URZ ;  /* 0x000000500d117890 */ /* 0x000fc8000fffe03f */
[----:B------:R-:W-:-:S09]  /*8000*/  UPRMT UR21, UR37, 0x654, UR17 ;  /* 0x0000065425157896 */ /* 0x000fd20008000011 */
[----:B------:R-:W-:Y:S01]  /*8010*/  SYNCS.ARRIVE.TRANS64.RED.A1T0 RZ, [UR21], RZ ;  /* 0x000000ffffff79a7 */ /* 0x000fe20008100415 */
[----:B------:R-:W-:Y:S05]  /*8020*/  @!P2 BRA `(.L_x_171) ;  /* 0x000000000004a947 */ /* 0x000fea0003800000 */
[----:B------:R-:W-:Y:S01]  /*8030*/  BPT.TRAP 0x1 ;  /* 0x000000040000795c */ /* 0x000fe20000300000 */
.L_x_171:
[----:B------:R-:W5:Y:S02]  /*8040*/  SYNCS.PHASECHK.TRANS64.TRYWAIT P1, [UR13+0x78], R4 ;  /* 0x00007804ff0075a7 */ /* 0x000f64000802014d */
[----:B-----5:R-:W-:Y:S05]  /*8050*/  @!P1 BRA `(.L_x_172) ;  /* 0x0000002000e89947 */ /* 0x020fea0003800000 */
.L_x_242:
        /* <DEDUP_REMOVED lines=12> */
[----:B-1----:R-:W-:Y:S05]  /*8120*/  @!P2 BRA `(.L_x_175) ;  /* 0x000000000004a947 */ /* 0x002fea0003800000 */
[----:B------:R-:W-:Y:S01]  /*8130*/  BPT.TRAP 0x1 ;  /* 0x000000040000795c */ /* 0x000fe20000300000 */
.L_x_175:
[----:B------:R-:W1:Y:S02]  /*8140*/  LDC R4, c[0x0][0x800] ;  /* 0x00020000ff047b82 */ /* 0x000e640000000800 */
[----:B-1----:R1:W-:Y:S02]  /*8150*/  SYNCS.ARRIVE.TRANS64.RED.A0TR RZ, [UR13+0x58], R4 ;  /* 0x00005804ffff79a7 */ /* 0x0023e4000830040d */
.L_x_174:
[----:B------:R-:W-:Y:S05]  /*8160*/  BSYNC B0 ;  /* 0x0000000000007941 */ /* 0x000fea0003800000 */
.L_x_173:
[----:B------:R-:W-:Y:S05]  /*8170*/  @!P2 BRA `(.L_x_176) ;  /* 0x000000000004a947 */ /* 0x000fea0003800000 */
[----:B------:R-:W-:Y:S01]  /*8180*/  BPT.TRAP 0x1 ;  /* 0x000000040000795c */ /* 0x000fe20000300000 */
.L_x_176:
[----:B------:R-:W-:-:S04]  /*8190*/  UIADD3 UR9, UR13, 0x58, URZ ;  /* 0x000000580d097890 */ /* 0x000fc8000fffe03f */
[----:B------:R-:W-:-:S09]  /*81a0*/  UPRMT UR29, UR37, 0x654, UR9 ;  /* 0x00000654251d7896 */ /* 0x000fd20008000009 */
[----:B------:R-:W-:Y:S01]  /*81b0*/  SYNCS.ARRIVE.TRANS64.RED.A1T0 RZ, [UR29], RZ ;  /* 0x000000ffffff79a7 */ /* 0x000fe2000810041d */
[----:B------:R-:W-:Y:S05]  /*81c0*/  @!P2 BRA `(.L_x_177) ;  /* 0x000000000004a947 */ /* 0x000fea0003800000 */
[----:B------:R-:W-:Y:S01]  /*81d0*/  BPT.TRAP 0x1 ;  /* 0x000000040000795c */ /* 0x000fe20000300000 */
.L_x_177:
[----:B-1----:R-:W-:-:S04]  /*81e0*/  SHF.L.U32 R4, RZ, 0x1f, RZ ;  /* 0x0000001fff047819 */ /* 0x002fc800000006ff */
[----:B------:R-:W1:Y:S02]  /*81f0*/  SYNCS.PHASECHK.TRANS64.TRYWAIT P1, [UR13+0x60], R4 ;  /* 0x00006004ff0075a7 */ /* 0x000e64000802014d */
[----:B-1----:R-:W-:Y:S05]  /*8200*/  @!P1 BRA `(.L_x_178) ;  /* 0x0000002000949947 */ /* 0x002fea0003800000 */
.L_x_243:
        /* <DEDUP_REMOVED lines=13> */
.L_x_181:
[----:B--234-:R-:W1:Y:S02]  /*82e0*/  LDC R5, c[0x0][0x800] ;  /* 0x00020000ff057b82 */ /* 0x01ce640000000800 */
[----:B-1----:R1:W-:Y:S02]  /*82f0*/  SYNCS.ARRIVE.TRANS64.RED.A0TR RZ, [UR13+0x40], R5 ;  /* 0x00004005ffff79a7 */ /* 0x0023e4000830040d */
.L_x_180:
[----:B------:R-:W-:Y:S05]  /*8300*/  BSYNC B0 ;  /* 0x0000000000007941 */ /* 0x000fea0003800000 */
.L_x_179:
[----:B------:R-:W-:Y:S05]  /*8310*/  @!P2 BRA `(.L_x_182) ;  /* 0x000000000004a947 */ /* 0x000fea0003800000 */
[----:B------:R-:W-:Y:S01]  /*8320*/  BPT.TRAP 0x1 ;  /* 0x000000040000795c */ /* 0x000fe20000300000 */
.L_x_182:
[----:B------:R-:W-:Y:S01]  /*8330*/  SYNCS.ARRIVE.TRANS64.RED.A1T0 RZ, [UR16], RZ ;  /* 0x000000ffffff79a7 */ /* 0x000fe20008100410 */
[----:B------:R-:W-:Y:S05]  /*8340*/  @!P2 BRA `(.L_x_183) ;  /* 0x000000000004a947 */ /* 0x000fea0003800000 */
[----:B------:R-:W-:Y:S01]  /*8350*/  BPT.TRAP 0x1 ;  /* 0x000000040000795c */ /* 0x000fe20000300000 */
.L_x_183:
[----:B------:R-:W5:Y:S02]  /*8360*/  SYNCS.PHASECHK.TRANS64.TRYWAIT P1, [UR13+0x68], R4 ;  /* 0x00006804ff0075a7 */ /* 0x000f64000802014d */
[----:B-----5:R-:W-:Y:S05]  /*8370*/  @!P1 BRA `(.L_x_184) ;  /* 0x0000002000509947 */ /* 0x020fea0003800000 */
.L_x_244:
        /* <DEDUP_REMOVED lines=13> */
.L_x_187:
[----:B--234-:R-:W1:Y:S02]  /*8450*/  LDC R5, c[0x0][0x800] ;  /* 0x00020000ff057b82 */ /* 0x01ce640000000800 */
[----:B-1----:R1:W-:Y:S02]  /*8460*/  SYNCS.ARRIVE.TRANS64.RED.A0TR RZ, [UR13+0x48], R5 ;  /* 0x00004805ffff79a7 */ /* 0x0023e4000830040d */
.L_x_186:
[----:B------:R-:W-:Y:S05]  /*8470*/  BSYNC B0 ;  /* 0x0000000000007941 */ /* 0x000fea0003800000 */
.L_x_185:
[----:B------:R-:W-:Y:S05]  /*8480*/  @!P2 BRA `(.L_x_188) ;  /* 0x000000000004a947 */ /* 0x000fea0003800000 */
[----:B------:R-:W-:Y:S01]  /*8490*/  BPT.TRAP 0x1 ;  /* 0x000000040000795c */ /* 0x000fe20000300000 */
.L_x_188:
[----:B------:R-:W-:Y:S01]  /*84a0*/  SYNCS.ARRIVE.TRANS64.RED.A1T0 RZ, [UR18], RZ ;  /* 0x000000ffffff79a7 */ /* 0x000fe20008100412 */
[----:B------:R-:W-:Y:S05]  /*84b0*/  @!P2 BRA `(.L_x_189) ;  /* 0x000000000004a947 */ /* 0x000fea0003800000 */
[----:B------:R-:W-:Y:S01]  /*84c0*/  BPT.TRAP 0x1 ;  /* 0x000000040000795c */ /* 0x000fe20000300000 */
.L_x_189:
[----:B------:R-:W5:Y:S02]  /*84d0*/  SYNCS.PHASECHK.TRANS64.TRYWAIT P1, [UR13+0x70], R4 ;  /* 0x00007004ff0075a7 */ /* 0x000f64000802014d */
[----:B-----5:R-:W-:Y:S05]  /*84e0*/  @!P1 BRA `(.L_x_190) ;  /* 0x00000020000c9947 */ /* 0x020fea0003800000 */
.L_x_245:
        /* <DEDUP_REMOVED lines=13> */
.L_x_193:
[----:B--234-:R-:W1:Y:S02]  /*85c0*/  LDC R5, c[0x0][0x800] ;  /* 0x00020000ff057b82 */ /* 0x01ce640000000800 */
[----:B-1----:R1:W-:Y:S02]  /*85d0*/  SYNCS.ARRIVE.TRANS64.RED.A0TR RZ, [UR13+0x50], R5 ;  /* 0x00005005ffff79a7 */ /* 0x0023e4000830040d */
.L_x_192:
[----:B------:R-:W-:Y:S05]  /*85e0*/  BSYNC B0 ;  /* 0x0000000000007941 */ /* 0x000fea0003800000 */
.L_x_191:
[----:B------:R-:W-:Y:S05]  /*85f0*/  @!P2 BRA `(.L_x_194) ;  /* 0x000000000004a947 */ /* 0x000fea0003800000 */
[----:B------:R-:W-:Y:S01]  /*8600*/  BPT.TRAP 0x1 ;  /* 0x000000040000795c */ /* 0x000fe20000300000 */
.L_x_194:
[----:B------:R-:W-:Y:S01]  /*8610*/  SYNCS.ARRIVE.TRANS64.RED.A1T0 RZ, [UR21], RZ ;  /* 0x000000ffffff79a7 */ /* 0x000fe20008100415 */
[----:B------:R-:W-:Y:S05]  /*8620*/  @!P2 BRA `(.L_x_195) ;  /* 0x000000000004a947 */ /* 0x000fea0003800000 */
[----:B------:R-:W-:Y:S01]  /*8630*/  BPT.TRAP 0x1 ;  /* 0x000000040000795c */ /* 0x000fe20000300000 */
.L_x_195:
[----:B------:R-:W5:Y:S02]  /*8640*/  SYNCS.PHASECHK.TRANS64.TRYWAIT P1, [UR13+0x78], R4 ;  /* 0x00007804ff0075a7 */ /* 0x000f64000802014d */
[----:B-----5:R-:W-:Y:S05]  /*8650*/  @!P1 BRA `(.L_x_196) ;  /* 0x0000001c00c89947 */ /* 0x020fea0003800000 */
.L_x_246:
        /* <DEDUP_REMOVED lines=13> */
.L_x_199:
[----:B------:R-:W1:Y:S02]  /*8730*/  LDC R4, c[0x0][0x800] ;  /* 0x00020000ff047b82 */ /* 0x000e640000000800 */
[----:B-1----:R1:W-:Y:S02]  /*8740*/  SYNCS.ARRIVE.TRANS64.RED.A0TR RZ, [UR13+0x58], R4 ;  /* 0x00005804ffff79a7 */ /* 0x0023e4000830040d */
.L_x_198:
[----:B------:R-:W-:Y:S05]  /*8750*/  BSYNC B0 ;  /* 0x0000000000007941 */ /* 0x000fea0003800000 */
.L_x_197:
[----:B------:R-:W-:Y:S05]  /*8760*/  @!P2 BRA `(.L_x_200) ;  /* 0x000000000004a947 */ /* 0x000fea0003800000 */
[----:B------:R-:W-:Y:S01]  /*8770*/  BPT.TRAP 0x1 ;  /* 0x000000040000795c */ /* 0x000fe20000300000 */
.L_x_200:
[----:B------:R-:W-:Y:S01]  /*8780*/  IADD3 R16, P0, R16, UR46, RZ ;  /* 0x0000002e10107c10 */ /* 0x000fe2000ff1e0ff */
[----:B------:R-:W-:Y:S01]  /*8790*/  SYNCS.ARRIVE.TRANS64.RED.A1T0 RZ, [UR29], RZ ;  /* 0x000000ffffff79a7 */ /* 0x000fe2000810041d */
[----:B-1----:R-:W-:Y:S01]  /*87a0*/  PRMT R4, RZ, 0x7610, R4 ;  /* 0x00007610ff047816 */ /* 0x002fe20000000004 */
[----:B------:R-:W-:Y:S01]  /*87b0*/  IMAD.MOV.U32 R13, RZ, RZ, -0x1 ;  /* 0xffffffffff0d7424 */ /* 0x000fe200078e00ff */
[----:B------:R-:W-:Y:S01]  /*87c0*/  IADD3.X R17, R17, UR38, RZ, P0, !PT ;  /* 0x0000002611117c10 */ /* 0x000fe200087fe4ff */
[----:B------:R-:W-:Y:S01]  /*87d0*/  IMAD.MOV.U32 R12, RZ, RZ, -0x1 ;  /* 0xffffffffff0c7424 */ /* 0x000fe200078e00ff */
[----:B------:R-:W-:Y:S02]  /*87e0*/  ISETP.GE.U32.AND P0, PT, R16, UR6, PT ;  /* 0x0000000610007c0c */ /* 0x000fe4000bf06070 */
[----:B------:R-:W-:Y:S02]  /*87f0*/  MOV R20, 0xffffffff ;  /* 0xffffffff00147802 */ /* 0x000fe40000000f00 */
[----:B------:R-:W-:-:S13]  /*8800*/  ISETP.GE.U32.AND.EX P0, PT, R17, UR7, PT, P0 ;  /* 0x0000000711007c0c */ /* 0x000fda000bf06100 */
[----:B------:R-:W-:Y:S05]  /*8810*/  @P0 BRA `(.L_x_201) ;  /* 0x0000000400580947 */ /* 0x000fea0003800000 */
[----:B------:R-:W1:Y:S01]  /*8820*/  S2R R15, SR_CTAID.X ;  /* 0x00000000000f7919 */ /* 0x000e620000002500 */
[----:B------:R-:W5:Y:S01]  /*8830*/  LDC.64 R12, c[0x0][0x8d0] ;  /* 0x00023400ff0c7b82 */ /* 0x000f620000000a00 */
[----:B------:R-:W-:Y:S01]  /*8840*/  ULDC UR8, c[0x0][0x150] ;  /* 0x0000540000087ab9 */ /* 0x000fe20000000800 */
[----:B------:R-:W-:Y:S01]  /*8850*/  MOV R7, R16 ;  /* 0x0000001000077202 */ /* 0x000fe20000000f00 */
[----:B------:R-:W2:Y:S01]  /*8860*/  S2R R18, SR_CTAID.Y ;  /* 0x0000000000127919 */ /* 0x000ea20000002600 */
[----:B------:R-:W-:-:S04]  /*8870*/  IMAD.MOV.U32 R21, RZ, RZ, R17 ;  /* 0x000000ffff157224 */ /* 0x000fc800078e0011 */
[----:B------:R-:W2:Y:S08]  /*8880*/  LDC R22, c[0x0][0x144] ;  /* 0x00005100ff167b82 */ /* 0x000eb00000000800 */
[----:B------:R-:W3:Y:S01]  /*8890*/  LDC R20, c[0x0][0x8d8] ;  /* 0x00023600ff147b82 */ /* 0x000ee20000000800 */
[----:B-----5:R-:W-:-:S04]  /*88a0*/  ISETP.NE.U32.AND P0, PT, R12, RZ, PT ;  /* 0x000000ff0c00720c */ /* 0x020fc80003f05070 */
[----:B------:R-:W-:Y:S02]  /*88b0*/  ISETP.NE.AND.EX P0, PT, R13, RZ, PT, P0 ;  /* 0x000000ff0d00720c */ /* 0x000fe40003f05300 */
[----:B-1----:R-:W-:Y:S02]  /*88c0*/  I2FP.F32.U32 R4, R15 ;  /* 0x0000000f00047245 */ /* 0x002fe40000201000 */
[----:B--2---:R-:W-:-:S03]  /*88d0*/  I2FP.F32.U32 R23, R18 ;  /* 0x0000001200177245 */ /* 0x004fc60000201000 */
[----:B------:R-:W-:-:S04]  /*88e0*/  FMUL R4, R4, UR8 ;  /* 0x0000000804047c20 */ /* 0x000fc80008400000 */
[----:B------:R1:W2:Y:S02]  /*88f0*/  F2I.U32.TRUNC.NTZ R14, R4 ;  /* 0x00000004000e7305 */ /* 0x0002a4000020f000 */
[----:B---3--:R-:W-:Y:S05]  /*8900*/  @!P0 BRA `(.L_x_202) ;  /* 0x0000000000308947 */ /* 0x008fea0003800000 */
[----:B----4-:R-:W3:Y:S02]  /*8910*/  LDC R5, c[0x0][0x8dc] ;  /* 0x00023700ff057b82 */ /* 0x010ee40000000800 */
[----:B---3--:R-:W-:-:S05]  /*8920*/  IADD3 R5, P0, R16, R5, RZ ;  /* 0x0000000510057210 */ /* 0x008fca0007f1e0ff */
[----:B------:R-:W-:-:S04]  /*8930*/  IMAD.X R21, RZ, RZ, R17, P0 ;  /* 0x000000ffff157224 */ /* 0x000fc800000e0611 */
[----:B------:R-:W-:-:S04]  /*8940*/  IMAD.WIDE.U32 R6, R21, R12, RZ ;  /* 0x0000000c15067225 */ /* 0x000fc800078e00ff */
[----:B------:R-:W-:-:S04]  /*8950*/  IMAD.WIDE.U32 R6, P0, R5, R13, R6 ;  /* 0x0000000d05067225 */ /* 0x000fc80007800006 */
[----:B-1----:R-:W-:-:S04]  /*8960*/  IMAD.WIDE.U32 R4, R5, R12, RZ ;  /* 0x0000000c05047225 */ /* 0x002fc800078e00ff */
[----:B------:R-:W-:Y:S01]  /*8970*/  IMAD.MOV.U32 R4, RZ, RZ, R7 ;  /* 0x000000ffff047224 */ /* 0x000fe200078e0007 */
[----:B------:R-:W-:Y:S02]  /*8980*/  IADD3 RZ, P1, R5, R6, RZ ;  /* 0x0000000605ff7210 */ /* 0x000fe40007f3e0ff */
[----:B------:R-:W-:-:S03]  /*8990*/  IADD3.X R5, RZ, RZ, RZ, P0, !PT ;  /* 0x000000ffff057210 */ /* 0x000fc600007fe4ff */
[----:B------:R-:W-:-:S04]  /*89a0*/  IMAD.WIDE.U32.X R4, R21, R13, R4, P1 ;  /* 0x0000000d15047225 */ /* 0x000fc800008e0404 */
[----:B------:R-:W-:Y:S01]  /*89b0*/  IMAD.MOV.U32 R7, RZ, RZ, R4 ;  /* 0x000000ffff077224 */ /* 0x000fe200078e0004 */
[----:B------:R-:W-:-:S07]  /*89c0*/  MOV R21, R5 ;  /* 0x0000000500157202 */ /* 0x000fce0000000f00 */
.L_x_202:
[----:B------:R-:W-:Y:S01]  /*89d0*/  ULDC UR8, c[0x0][0x154] ;  /* 0x0000550000087ab9 */ /* 0x000fe20000000800 */
[----:B------:R-:W3:Y:S01]  /*89e0*/  LDC R13, c[0x0][0x148] ;  /* 0x00005200ff0d7b82 */ /* 0x000ee20000000800 */
[----:B------:R-:W-:Y:S01]  /*89f0*/  FMUL R23, R23, UR8 ;  /* 0x0000000817177c20 */ /* 0x000fe20008400000 */
[----:B------:R-:W-:Y:S01]  /*8a00*/  ISETP.NE.AND P2, PT, R2, 0x1, PT ;  /* 0x000000010200780c */ /* 0x000fe20003f45270 */
[----:B--2---:R-:W-:Y:S01]  /*8a10*/  IMAD.MOV R6, RZ, RZ, -R14 ;  /* 0x000000ffff067224 */ /* 0x004fe200078e0a0e */
[-CC-:B------:R-:W-:Y:S02]  /*8a20*/  SHF.R.U64 R14, R7, R20.reuse, R21.reuse ;  /* 0x00000014070e7219 */ /* 0x180fe40000001215 */
[----:B------:R-:W-:Y:S01]  /*8a30*/  SHF.R.U32.HI R20, RZ, R20, R21 ;  /* 0x00000014ff147219 */ /* 0x000fe20000011615 */
[----:B------:R-:W2:Y:S01]  /*8a40*/  F2I.U32.TRUNC.NTZ R23, R23 ;  /* 0x0000001700177305 */ /* 0x000ea2000020f000 */
[----:B-1--4-:R-:W1:Y:S01]  /*8a50*/  LDC.64 R4, c[0x0][0x8c8] ;  /* 0x00023200ff047b82 */ /* 0x012e620000000a00 */
[----:B------:R-:W-:Y:S01]  /*8a60*/  IADD3 R21, P0, RZ, -R14, RZ ;  /* 0x8000000eff157210 */ /* 0x000fe20007f1e0ff */
[----:B------:R-:W-:-:S04]  /*8a70*/  IMAD R15, R22, R6, R15 ;  /* 0x00000006160f7224 */ /* 0x000fc800078e020f */
[----:B------:R-:W-:Y:S02]  /*8a80*/  IMAD.X R7, RZ, RZ, ~R20, P0 ;  /* 0x000000ffff077224 */ /* 0x000fe400000e0e14 */
[----:B------:R-:W4:Y:S01]  /*8a90*/  LDC R24, c[0x0][0x8c0] ;  /* 0x00023000ff187b82 */ /* 0x000f220000000800 */
[----:B--2---:R-:W-:-:S07]  /*8aa0*/  IADD3 R12, -R23, RZ, RZ ;  /* 0x000000ff170c7210 */ /* 0x004fce0007ffe1ff */
[----:B------:R-:W2:Y:S01]  /*8ab0*/  LDC R27, c[0x0][0x900] ;  /* 0x00024000ff1b7b82 */ /* 0x000ea20000000800 */
[----:B---3--:R-:W-:-:S07]  /*8ac0*/  @P2 IMAD R15, R13, R12, R18 ;  /* 0x0000000c0d0f2224 */ /* 0x008fce00078e0212 */
[----:B------:R-:W3:Y:S01]  /*8ad0*/  LDC.64 R12, c[0x0][0x8e8] ;  /* 0x00023a00ff0c7b82 */ /* 0x000ee20000000a00 */
[----:B-1----:R-:W-:-:S04]  /*8ae0*/  IMAD R6, R7, R4, RZ ;  /* 0x0000000407067224 */ /* 0x002fc800078e02ff */
[C---:B------:R-:W-:Y:S02]  /*8af0*/  IMAD R7, R21.reuse, R5, R6 ;  /* 0x0000000515077224 */ /* 0x040fe400078e0206 */
[----:B------:R-:W-:Y:S01]  /*8b00*/  IMAD.WIDE.U32 R4, R21, R4, R16 ;  /* 0x0000000415047225 */ /* 0x000fe200078e0010 */
[----:B------:R-:W1:Y:S03]  /*8b10*/  LDC R6, c[0x0][0x8b0] ;  /* 0x00022c00ff067b82 */ /* 0x000e660000000800 */
[----:B------:R-:W-:-:S05]  /*8b20*/  IMAD.IADD R5, R5, 0x1, R7 ;  /* 0x0000000105057824 */ /* 0x000fca00078e0207 */
[----:B------:R-:W2:Y:S01]  /*8b30*/  LDC R25, c[0x0][0x8f0] ;  /* 0x00023c00ff197b82 */ /* 0x000ea20000000800 */
[-CC-:B----4-:R-:W-:Y:S02]  /*8b40*/  SHF.R.U64 R22, R4, R24.reuse, R5.reuse ;  /* 0x0000001804167219 */ /* 0x190fe40000001205 */
[----:B------:R-:W-:-:S05]  /*8b50*/  SHF.R.U32.HI R5, RZ, R24, R5 ;  /* 0x00000018ff057219 */ /* 0x000fca0000011605 */
[----:B------:R-:W4:Y:S01]  /*8b60*/  LDC R21, c[0x0][0x8e0] ;  /* 0x00023800ff157b82 */ /* 0x000f220000000800 */
[----:B---3--:R-:W-:-:S04]  /*8b70*/  ISETP.NE.U32.AND P0, PT, R12, RZ, PT ;  /* 0x000000ff0c00720c */ /* 0x008fc80003f05070 */
[----:B------:R-:W-:-:S03]  /*8b80*/  ISETP.NE.AND.EX P0, PT, R13, RZ, PT, P0 ;  /* 0x000000ff0d00720c */ /* 0x000fc60003f05300 */
[----:B------:R-:W3:Y:S01]  /*8b90*/  LDC R20, c[0x0][0x8b8] ;  /* 0x00022e00ff147b82 */ /* 0x000ee20000000800 */
[-CC-:B-1----:R-:W-:Y:S02]  /*8ba0*/  SHF.R.U64 R23, R22, R6.reuse, R5.reuse ;  /* 0x0000000616177219 */ /* 0x182fe40000001205 */
[----:B------:R-:W-:-:S04]  /*8bb0*/  SHF.R.U32.HI R4, RZ, R6, R5 ;  /* 0x00000006ff047219 */ /* 0x000fc80000011605 */
[-CC-:B--2---:R-:W-:Y:S01]  /*8bc0*/  SHF.R.U64 R24, R23, R27.reuse, R4.reuse ;  /* 0x0000001b17187219 */ /* 0x184fe20000001204 */
[----:B------:R-:W1:Y:S01]  /*8bd0*/  LDC R18, c[0x0][0x8a8] ;  /* 0x00022a00ff127b82 */ /* 0x000e620000000800 */
[----:B------:R-:W-:-:S03]  /*8be0*/  SHF.R.U32.HI R27, RZ, R27, R4 ;  /* 0x0000001bff1b7219 */ /* 0x000fc60000011604 */
[----:B------:R-:W-:Y:S01]  /*8bf0*/  IMAD.MOV.U32 R4, RZ, RZ, R24 ;  /* 0x000000ffff047224 */ /* 0x000fe200078e0018 */
[----:B------:R-:W-:Y:S01]  /*8c00*/  MOV R5, R27 ;  /* 0x0000001b00057202 */ /* 0x000fe20000000f00 */
[----:B------:R-:W-:Y:S06]  /*8c10*/  @!P0 BRA `(.L_x_203) ;  /* 0x0000000000288947 */ /* 0x000fec0003800000 */
[----:B------:R-:W2:Y:S02]  /*8c20*/  LDC R5, c[0x0][0x8f4] ;  /* 0x00023d00ff057b82 */ /* 0x000ea40000000800 */
[----:B--2---:R-:W-:-:S05]  /*8c30*/  IADD3 R5, P0, R24, R5, RZ ;  /* 0x0000000518057210 */ /* 0x004fca0007f1e0ff */
[----:B------:R-:W-:-:S04]  /*8c40*/  IMAD.X R27, RZ, RZ, R27, P0 ;  /* 0x000000ffff1b7224 */ /* 0x000fc800000e061b */
[----:B------:R-:W-:-:S04]  /*8c50*/  IMAD.WIDE.U32 R6, R27, R12, RZ ;  /* 0x0000000c1b067225 */ /* 0x000fc800078e00ff */
[----:B------:R-:W-:-:S04]  /*8c60*/  IMAD.WIDE.U32 R6, P0, R5, R13, R6 ;  /* 0x0000000d05067225 */ /* 0x000fc80007800006 */
[----:B------:R-:W-:Y:S01]  /*8c70*/  IMAD.WIDE.U32 R4, R5, R12, RZ ;  /* 0x0000000c05047225 */ /* 0x000fe200078e00ff */
[----:B------:R-:W-:-:S04]  /*8c80*/  MOV R4, R7 ;  /* 0x0000000700047202 */ /* 0x000fc80000000f00 */
[----:B------:R-:W-:Y:S01]  /*8c90*/  IADD3 RZ, P1, R5, R6, RZ ;  /* 0x0000000605ff7210 */ /* 0x000fe20007f3e0ff */
[----:B------:R-:W-:-:S04]  /*8ca0*/  IMAD.X R5, RZ, RZ, RZ, P0 ;  /* 0x000000ffff057224 */ /* 0x000fc800000e06ff */
[----:B------:R-:W-:-:S08]  /*8cb0*/  IMAD.WIDE.U32.X R4, R27, R13, R4, P1 ;  /* 0x0000000d1b047225 */ /* 0x000fd000008e0404 */
.L_x_203:
[----:B------:R-:W-:Y:S02]  /*8cc0*/  SHF.R.U64 R25, R4, R25, R5 ;  /* 0x0000001904197219 */ /* 0x000fe40000001205 */
[----:B------:R-:W-:Y:S02]  /*8cd0*/  LOP3.LUT R23, R23, R8, RZ, 0xc0, !PT ;  /* 0x0000000817177212 */ /* 0x000fe400078ec0ff */
[----:B------:R-:W-:Y:S01]  /*8ce0*/  LOP3.LUT R22, R22, R3, RZ, 0xc0, !PT ;  /* 0x0000000316167212 */ /* 0x000fe200078ec0ff */
[----:B------:R-:W-:Y:S01]  /*8cf0*/  IMAD.MOV R4, RZ, RZ, -R25 ;  /* 0x000000ffff047224 */ /* 0x000fe200078e0a19 */
[----:B------:R-:W-:Y:S01]  /*8d00*/  MOV R12, R14 ;  /* 0x0000000e000c7202 */ /* 0x000fe20000000f00 */
[----:B------:R-:W-:Y:S02]  /*8d10*/  IMAD R23, R0, R25, R23 ;  /* 0x0000001900177224 */ /* 0x000fe400078e0217 */
[----:B----4-:R-:W-:Y:S02]  /*8d20*/  IMAD R21, R4, R21, R24 ;  /* 0x0000001504157224 */ /* 0x010fe400078e0218 */
[----:B---3--:R-:W-:-:S02]  /*8d30*/  IMAD R20, R23, R20, R15 ;  /* 0x0000001417147224 */ /* 0x008fc400078e020f */
[----:B-1----:R-:W-:Y:S02]  /*8d40*/  IMAD R21, R21, R18, R22 ;  /* 0x0000001215157224 */ /* 0x002fe400078e0216 */
[----:B------:R-:W-:-:S03]  /*8d50*/  IMAD.MOV.U32 R4, RZ, RZ, 0x1 ;  /* 0x00000001ff047424 */ /* 0x000fc600078e00ff */
[----:B------:R-:W-:Y:S02]  /*8d60*/  SEL R13, R21, R20, !P2 ;  /* 0x00000014150d7207 */ /* 0x000fe40005000000 */
[----:B------:R-:W-:-:S07]  /*8d70*/  SEL R20, R20, R21, !P2 ;  /* 0x0000001514147207 */ /* 0x000fce0005000000 */
.L_x_201:
[----:B------:R-:W-:-:S13]  /*8d80*/  LOP3.LUT P0, RZ, R4, 0xff, RZ, 0xc0, !PT ;  /* 0x000000ff04ff7812 */ /* 0x000fda000780c0ff */
[----:B------:R-:W-:Y:S05]  /*8d90*/  @P0 BRA `(.L_x_204) ;  /* 0xffffffe800e40947 */ /* 0x000fea000383ffff */
.L_x_148:
[----:B------:R-:W-:-:S13]  /*8da0*/  ELECT P0, URZ, PT ;  /* 0x00000000003f782f */ /* 0x000fda0003800000 */
[----:B------:R-:W-:Y:S05]  /*8db0*/  @!P0 BRA `(.L_x_14) ;  /* 0x0000001000588947 */ /* 0x000fea0003800000 */
[----:B------:R-:W-:-:S04]  /*8dc0*/  LOP3.LUT R19, R19, 0x2, RZ, 0xfc, !PT ;  /* 0x0000000213137812 */ /* 0x000fc800078efcff */
[----:B------:R-:W-:-:S13]  /*8dd0*/  ISETP.NE.AND P1, PT, R19, 0x3, PT ;  /* 0x000000031300780c */ /* 0x000fda0003f25270 */
[----:B------:R-:W-:Y:S05]  /*8de0*/  @!P1 BRA `(.L_x_205) ;  /* 0x0000000000049947 */ /* 0x000fea0003800000 */
[----:B-1----:R-:W-:Y:S01]  /*8df0*/  BPT.TRAP 0x1 ;  /* 0x000000040000795c */ /* 0x002fe20000300000 */
.L_x_205:
[----:B-1----:R-:W-:Y:S01]  /*8e00*/  IMAD.U32 R3, RZ, RZ, UR37 ;  /* 0x00000025ff037e24 */ /* 0x002fe2000f8e00ff */
[----:B------:R-:W-:Y:S01]  /*8e10*/  MOV R0, 0x400 ;  /* 0x0000040000007802 */ /* 0x000fe20000000f00 */
[----:B------:R-:W-:-:S03]  /*8e20*/  IMAD.MOV.U32 R2, RZ, RZ, 0x1 ;  /* 0x00000001ff027424 */ /* 0x000fc600078e00ff */
[----:B------:R-:W-:Y:S02]  /*8e30*/  LEA R0, R3, R0, 0x18 ;  /* 0x0000000003007211 */ /* 0x000fe400078ec0ff */
[----:B------:R-:W-:-:S04]  /*8e40*/  SHF.L.U32 R3, R2, 0x1f, RZ ;  /* 0x0000001f02037819 */ /* 0x000fc800000006ff */
[----:B------:R-:W1:Y:S02]  /*8e50*/  SYNCS.PHASECHK.TRANS64.TRYWAIT P0, [R0+URZ+0x60], R3 ;  /* 0x00006003000075a7 */ /* 0x000e64000800017f */
[----:B-1----:R-:W-:Y:S05]  /*8e60*/  @!P0 BRA `(.L_x_206) ;  /* 0x0000001400dc8947 */ /* 0x002fea0003800000 */
.L_x_247:
[----:B------:R-:W-:Y:S05]  /*8e70*/  @!P1 BRA `(.L_x_207) ;  /* 0x0000000000049947 */ /* 0x000fea0003800000 */
[----:B------:R-:W-:Y:S01]  /*8e80*/  BPT.TRAP 0x1 ;  /* 0x000000040000795c */ /* 0x000fe20000300000 */
.L_x_207:
[----:B------:R-:W1:Y:S02]  /*8e90*/  SYNCS.PHASECHK.TRANS64.TRYWAIT P0, [R0+URZ+0x68], R3 ;  /* 0x00006803000075a7 */ /* 0x000e64000800017f */
[----:B-1----:R-:W-:Y:S05]  /*8ea0*/  @!P0 BRA `(.L_x_208) ;  /* 0x0000001400e08947 */ /* 0x002fea0003800000 */
.L_x_248:
[----:B------:R-:W-:Y:S05]  /*8eb0*/  @!P1 BRA `(.L_x_209) ;  /* 0x0000000000049947 */ /* 0x000fea0003800000 */
[----:B------:R-:W-:Y:S01]  /*8ec0*/  BPT.TRAP 0x1 ;  /* 0x000000040000795c */ /* 0x000fe20000300000 */
.L_x_209:
[----:B------:R-:W1:Y:S02]  /*8ed0*/  SYNCS.PHASECHK.TRANS64.TRYWAIT P0, [R0+URZ+0x70], R3 ;  /* 0x00007003000075a7 */ /* 0x000e64000800017f */
[----:B-1----:R-:W-:Y:S05]  /*8ee0*/  @!P0 BRA `(.L_x_210) ;  /* 0x0000001400e48947 */ /* 0x002fea0003800000 */
.L_x_249:
[----:B------:R-:W-:Y:S05]  /*8ef0*/  @!P1 BRA `(.L_x_211) ;  /* 0x0000000000049947 */ /* 0x000fea0003800000 */
[----:B------:R-:W-:Y:S01]  /*8f00*/  BPT.TRAP 0x1 ;  /* 0x000000040000795c */ /* 0x000fe20000300000 */
.L_x_211:
[----:B------:R-:W-:-:S04]  /*8f10*/  MOV R3, 0x1 ;  /* 0x0000000100037802 */ /* 0x000fc80000000f00 */
[----:B------:R-:W-:-:S07]  /*8f20*/  SHF.L.U32 R3, R3, 0x1f, RZ ;  /* 0x0000001f03037819 */ /* 0x000fce00000006ff */
.L_x_212:
[----:B------:R1:W1:Y:S02]  /*8f30*/  SYNCS.PHASECHK.TRANS64.TRYWAIT P0, [R0+URZ+0x78], R3 ;  /* 0x00007803000075a7 */ /* 0x000264000800017f */
[----:B-1----:R-:W-:Y:S05]  /*8f40*/  @!P0 NANOSLEEP.SYNCS 0x989680 ;  /* 0x009896800000895d */ /* 0x002fea0003900000 */
[----:B------:R-:W1:Y:S02]  /*8f50*/  @!P0 SYNCS.PHASECHK.TRANS64 P0, [R0+URZ+0x78], R3 ;  /* 0x00007803000085a7 */ /* 0x000e64000800007f */
[----:B-1----:R-:W-:Y:S05]  /*8f60*/  @P0 BRA `(.L_x_14) ;  /* 0x0000000c00ec0947 */ /* 0x002fea0003800000 */
[----:B------:R-:W-:Y:S05]  /*8f70*/  BRA `(.L_x_212) ;  /* 0xfffffffc00ec7947 */ /* 0x000fea000383ffff */
.L_x_143:
[----:B------:R-:W-:Y:S01]  /*8f80*/  LOP3.LUT P0, RZ, R8, 0xff, RZ, 0xc0, !PT ;  /* 0x000000ff08ff7812 */ /* 0x000fe2000780c0ff */
[----:B------:R-:W-:Y:S02]  /*8f90*/  IMAD.MOV.U32 R10, RZ, RZ, 0x1 ;  /* 0x00000001ff0a7424 */ /* 0x000fe400078e00ff */
[----:B------:R-:W-:-:S10]  /*8fa0*/  IMAD.MOV.U32 R9, RZ, RZ, RZ ;  /* 0x000000ffff097224 */ /* 0x000fd400078e00ff */
[----:B------:R-:W-:Y:S05]  /*8fb0*/  @!P0 BRA `(.L_x_213) ;  /* 0x0000000c00248947 */ /* 0x000fea0003800000 */
[----:B------:R-:W2:Y:S01]  /*8fc0*/  LDC R0, c[0x0][0x28c] ;  /* 0x0000a300ff007b82 */ /* 0x000ea20000000800 */
[----:B------:R-:W-:Y:S01]  /*8fd0*/  ULDC UR6, c[0x0][0x900] ;  /* 0x0002400000067ab9 */ /* 0x000fe20000000800 */
[----:B------:R-:W-:Y:S01]  /*8fe0*/  UMOV UR7, 0xffffffff ;  /* 0xffffffff00077882 */ /* 0x000fe20000000000 */
[----:B------:R-:W-:Y:S01]  /*8ff0*/  BSSY B0, `(.L_x_213) ;  /* 0x00000c5000007945 */ /* 0x000fe20003800000 */
[----:B-1----:R-:W-:Y:S01]  /*9000*/  USHF.L.U32 UR4, UR37, 0x7, URZ ;  /* 0x0000000725047899 */ /* 0x002fe2000800063f */
[----:B------:R-:W-:Y:S01]  /*9010*/  LOP3.LUT R11, R22, 0x2, RZ, 0xfc, !PT ;  /* 0x00000002160b7812 */ /* 0x000fe200078efcff */
[----:B------:R-:W-:Y:S01]  /*9020*/  USHF.L.U32 UR7, UR7, UR6, URZ ;  /* 0x0000000607077299 */ /* 0x000fe2000800063f */
[----:B------:R-:W-:Y:S01]  /*9030*/  IMAD.MOV.U32 R10, RZ, RZ, 0x1 ;  /* 0x00000001ff0a7424 */ /* 0x000fe200078e00ff */
[----:B------:R-:W-:Y:S01]  /*9040*/  MOV R9, RZ ;  /* 0x000000ff00097202 */ /* 0x000fe20000000f00 */
[----:B------:R-:W-:Y:S01]  /*9050*/  ULDC UR5, c[0x0][0x8a8] ;  /* 0x00022a0000057ab9 */ /* 0x000fe20000000800 */
[----:B------:R-:W-:Y:S01]  /*9060*/  UMOV UR8, 0x1 ;  /* 0x0000000100087882 */ /* 0x000fe20000000000 */
[----:B------:R-:W-:-:S02]  /*9070*/  USHF.L.U32 UR22, UR37, 0xd, URZ ;  /* 0x0000000d25167899 */ /* 0x000fc4000800063f */
[----:B------:R-:W-:Y:S02]  /*9080*/  ULOP3.LUT UR4, UR4, 0x80, URZ, 0xc0, !UPT ;  /* 0x0000008004047892 */ /* 0x000fe4000f8ec03f */
[----:B------:R-:W-:Y:S02]  /*9090*/  UIADD3 UR5, UR5, -0x1, URZ ;  /* 0xffffffff05057890 */ /* 0x000fe4000fffe03f */
[----:B------:R-:W-:Y:S02]  /*90a0*/  USHF.L.U32 UR18, UR8, UR6, URZ ;  /* 0x0000000608127299 */ /* 0x000fe4000800063f */
[----:B------:R-:W-:Y:S01]  /*90b0*/  ULOP3.LUT UR17, URZ, UR7, URZ, 0x33, !UPT ;  /* 0x000000073f117292 */ /* 0x000fe2000f8e333f */
[----:B------:R-:W-:Y:S01]  /*90c0*/  ULDC.64 UR20, c[0x0][0x198] ;  /* 0x0000660000147ab9 */ /* 0x000fe20000000a00 */
[----:B--2---:R-:W-:-:S04]  /*90d0*/  IADD3 R0, R0, 0x3f, RZ ;  /* 0x0000003f00007810 */ /* 0x004fc80007ffe0ff */
[----:B------:R-:W-:-:S04]  /*90e0*/  SHF.R.S32.HI R3, RZ, 0x1f, R0 ;  /* 0x0000001fff037819 */ /* 0x000fc80000011400 */
[----:B------:R-:W-:Y:S01]  /*90f0*/  LEA.HI R3, R3, R0, RZ, 0x6 ;  /* 0x0000000003037211 */ /* 0x000fe200078f30ff */
[----:B------:R-:W-:-:S03]  /*9100*/  IMAD.MOV.U32 R0, RZ, RZ, 0x1 ;  /* 0x00000001ff007424 */ /* 0x000fc600078e00ff */
[--C-:B------:R-:W-:Y:S02]  /*9110*/  SHF.R.S32.HI R8, RZ, 0x6, R3.reuse ;  /* 0x00000006ff087819 */ /* 0x100fe40000011403 */
[----:B------:R-:W-:-:S03]  /*9120*/  PRMT R3, R0, 0x7610, R3 ;  /* 0x0000761000037816 */ /* 0x000fc60000000003 */
[----:B------:R-:W-:-:S07]  /*9130*/  VIADD R0, R8, 0x1 ;  /* 0x0000000108007836 */ /* 0x000fce0000000000 */
.L_x_224:
[----:B------:R-:W-:-:S03]  /*9140*/  UMOV UR6, 0xffffffff ;  /* 0xffffffff00067882 */ /* 0x000fc60000000000 */
[----:B------:R-:W-:Y:S05]  /*9150*/  BRA.DIV UR6, `(.L_x_214) ;  /* 0x00000016065c7947 */ /* 0x000fea000b800000 */
[----:B------:R-:W-:-:S13]  /*9160*/  ELECT P6, URZ, PT ;  /* 0x00000000003f782f */ /* 0x000fda00038c0000 */
.L_x_252:
[----:B------:R-:W1:Y:S01]  /*9170*/  LDC R4, c[0x0][0x28c] ;  /* 0x0000a300ff047b82 */ /* 0x000e620000000800 */
[----:B------:R-:W-:Y:S01]  /*9180*/  BSSY B1, `(.L_x_215) ;  /* 0x0000038000017945 */ /* 0x000fe20003800000 */
[----:B-1----:R-:W-:-:S13]  /*9190*/  ISETP.LT.OR P6, PT, R4, 0x1, !P6 ;  /* 0x000000010400780c */ /* 0x002fda00077c1670 */
[----:B------:R-:W-:Y:S05]  /*91a0*/  @P6 BRA `(.L_x_216) ;  /* 0x0000000000d46947 */ /* 0x000fea0003800000 */
[----:B------:R-:W-:Y:S01]  /*91b0*/  LEA R15, R13, UR4, 0x8 ;  /* 0x000000040d0f7c11 */ /* 0x000fe2000f8e40ff */
[----:B------:R-:W-:Y:S01]  /*91c0*/  IMAD.SHL.U32 R20, R20, 0x80, RZ ;  /* 0x0000008014147824 */ /* 0x000fe200078e00ff */
[----:B------:R-:W-:Y:S01]  /*91d0*/  MOV R21, RZ ;  /* 0x000000ff00157202 */ /* 0x000fe20000000f00 */
[----:B------:R-:W-:Y:S01]  /*91e0*/  IMAD.MOV.U32 R4, RZ, RZ, R0 ;  /* 0x000000ffff047224 */ /* 0x000fe200078e0000 */
[----:B------:R-:W-:Y:S01]  /*91f0*/  MOV R6, R9 ;  /* 0x0000000900067202 */ /* 0x000fe20000000f00 */
[----:B------:R-:W-:-:S07]  /*9200*/  IMAD.MOV.U32 R5, RZ, RZ, R10 ;  /* 0x000000ffff057224 */ /* 0x000fce00078e000a */
.L_x_219:
[----:B------:R-:W1:Y:S01]  /*9210*/  S2R R14, SR_CgaCtaId ;  /* 0x00000000000e7919 */ /* 0x000e620000008800 */
[----:B------:R-:W-:Y:S02]  /*9220*/  MOV R7, 0x400 ;  /* 0x0000040000077802 */ /* 0x000fe40000000f00 */
[----:B------:R-:W-:-:S13]  /*9230*/  LOP3.LUT P1, RZ, R18, 0x7f, RZ, 0xc0, !PT ;  /* 0x0000007f12ff7812 */ /* 0x000fda000782c0ff */
[----:B------:R-:W2:Y:S01]  /*9240*/  @!P1 LDC R13, c[0x0][0x500] ;  /* 0x00014000ff0d9b82 */ /* 0x000ea20000000800 */
[----:B-1----:R-:W-:Y:S02]  /*9250*/  LEA R19, R14, R7, 0x18 ;  /* 0x000000070e137211 */ /* 0x002fe400078ec0ff */
[----:B------:R-:W-:-:S03]  /*9260*/  SHF.L.U32 R7, R5, 0x1f, RZ ;  /* 0x0000001f05077819 */ /* 0x000fc600000006ff */
[----:B------:R-:W-:-:S04]  /*9270*/  IMAD R14, R6, 0x8, R19 ;  /* 0x00000008060e7824 */ /* 0x000fc800078e0213 */
[----:B------:R-:W1:Y:S02]  /*9280*/  SYNCS.PHASECHK.TRANS64.TRYWAIT P0, [R14+URZ+0x20], R7 ;  /* 0x000020070e0075a7 */ /* 0x000e64000800017f */
[----:B-12---:R-:W-:Y:S05]  /*9290*/  @!P0 BRA `(.L_x_217) ;  /* 0x00000014002c8947 */ /* 0x006fea0003800000 */
.L_x_253:
[----:B-1----:R-:W-:Y:S01]  /*92a0*/  PRMT R7, R11, 0x9910, RZ ;  /* 0x000099100b077816 */ /* 0x002fe200000000ff */
[----:B------:R1:W-:Y:S03]  /*92b0*/  @!P1 SYNCS.ARRIVE.TRANS64 RZ, [R14+URZ], R13 ;  /* 0x0000000d0eff99a7 */ /* 0x0003e6000800003f */
[----:B------:R-:W-:-:S13]  /*92c0*/  ISETP.NE.AND P0, PT, R7, 0x2, PT ;  /* 0x000000020700780c */ /* 0x000fda0003f05270 */
[----:B-1----:R-:W-:Y:S05]  /*92d0*/  @P0 BRA `(.L_x_218) ;  /* 0x0000000000040947 */ /* 0x002fea0003800000 */
[----:B------:R-:W-:Y:S01]  /*92e0*/  BPT.TRAP 0x1 ;  /* 0x000000040000795c */ /* 0x000fe20000300000 */
.L_x_218:
[----:B------:R-:W-:Y:S01]  /*92f0*/  R2UR UR7, R6 ;  /* 0x00000000060772ca */ /* 0x000fe200000e0000 */
[----:B------:R-:W-:Y:S01]  /*9300*/  UIADD3 UR6, UP0, UR20, 0xf0, URZ ;  /* 0x000000f014067890 */ /* 0x000fe2000ff1e03f */
[----:B------:R-:W-:Y:S01]  /*9310*/  R2UR UR13, R19 ;  /* 0x00000000130d72ca */ /* 0x000fe200000e0000 */
[----:B------:R-:W-:Y:S01]  /*9320*/  UIADD3 UR24, UP1, UR20, 0x1f0, URZ ;  /* 0x000001f014187890 */ /* 0x000fe2000ff3e03f */
[----:B------:R-:W-:Y:S01]  /*9330*/  R2UR UR9, R14 ;  /* 0x000000000e0972ca */ /* 0x000fe200000e0000 */
[----:B------:R-:W-:Y:S01]  /*9340*/  VIADD R6, R6, 0x1 ;  /* 0x0000000106067836 */ /* 0x000fe20000000000 */
[----:B------:R-:W-:Y:S01]  /*9350*/  R2UR UR11, R20 ;  /* 0x00000000140b72ca */ /* 0x000fe200000e0000 */
[----:B------:R-:W-:Y:S01]  /*9360*/  UIADD3.X UR25, URZ, UR21, URZ, UP1, !UPT ;  /* 0x000000153f197290 */ /* 0x000fe20008ffe43f */
[----:B------:R-:W-:Y:S01]  /*9370*/  R2UR UR10, R21 ;  /* 0x00000000150a72ca */ /* 0x000fe200000e0000 */
[----:B------:R-:W-:Y:S01]  /*9380*/  UMOV UR14, 0x0 ;  /* 0x00000000000e7882 */ /* 0x000fe20000000000 */
[----:B------:R-:W-:Y:S01]  /*9390*/  R2UR UR12, R12 ;  /* 0x000000000c0c72ca */ /* 0x000fe200000e0000 */
[----:B------:R-:W-:Y:S01]  /*93a0*/  UMOV UR15, 0x10000000 ;  /* 0x10000000000f7882 */ /* 0x000fe20000000000 */
[----:B------:R-:W-:Y:S01]  /*93b0*/  IADD3 R4, R4, -0x1, RZ ;  /* 0xffffffff04047810 */ /* 0x000fe20007ffe0ff */
[----:B------:R-:W-:Y:S01]  /*93c0*/  USHF.L.U32 UR7, UR7, 0xe, URZ ;  /* 0x0000000e07077899 */ /* 0x000fe2000800063f */
[----:B------:R-:W-:Y:S01]  /*93d0*/  R2UR UR19, R15 ;  /* 0x000000000f1372ca */ /* 0x000fe200000e0000 */
[----:B------:R-:W-:Y:S01]  /*93e0*/  UMOV UR23, 0x30000 ;  /* 0x0003000000177882 */ /* 0x000fe20000000000 */
[----:B------:R-:W-:Y:S01]  /*93f0*/  ISETP.GT.AND P1, PT, R4, 0x1, PT ;  /* 0x000000010400780c */ /* 0x000fe20003f24270 */
[----:B------:R-:W-:Y:S01]  /*9400*/  ULOP3.LUT UR8, UR7, 0x2000, UR22, 0xf8, !UPT ;  /* 0x0000200007087892 */ /* 0x000fe2000f8ef816 */
[----:B------:R-:W-:Y:S01]  /*9410*/  ISETP.NE.AND P0, PT, R6, 0x4, PT ;  /* 0x000000040600780c */ /* 0x000fe20003f05270 */
[----:B------:R-:W-:-:S02]  /*9420*/  VIADD R21, R21, 0x40 ;  /* 0x0000004015157836 */ /* 0x000fc40000000000 */
[----:B------:R-:W-:Y:S01]  /*9430*/  ULEA UR8, UR8, UR13, 0x1 ;  /* 0x0000000d08087291 */ /* 0x000fe2000f8e083f */
[----:B------:R-:W-:Y:S01]  /*9440*/  SEL R14, RZ, 0x1, P0 ;  /* 0x00000001ff0e7807 */ /* 0x000fe20000000000 */
[----:B------:R-:W-:Y:S01]  /*9450*/  UIADD3 UR13, UR13, 0x8400, UR7 ;  /* 0x000084000d0d7890 */ /* 0x000fe2000fffe007 */
[----:B------:R-:W-:Y:S01]  /*9460*/  SEL R6, R6, RZ, P0 ;  /* 0x000000ff06067207 */ /* 0x000fe20000000000 */
[----:B------:R-:W-:Y:S01]  /*9470*/  UIADD3.X UR7, URZ, UR21, URZ, UP0, !UPT ;  /* 0x000000153f077290 */ /* 0x000fe200087fe43f */
[----:B------:R-:W-:Y:S01]  /*9480*/  LOP3.LUT R5, R5, R14, RZ, 0x3c, !PT ;  /* 0x0000000e05057212 */ /* 0x000fe200078e3cff */
[----:B------:R-:W-:-:S03]  /*9490*/  UIADD3 UR16, UR8, 0x18400, URZ ;  /* 0x0001840008107890 */ /* 0x000fc6000fffe03f */
[----:B------:R-:W-:-:S04]  /*94a0*/  UMOV UR8, UR13 ;  /* 0x0000000d00087c82 */ /* 0x000fc80008000000 */
[----:B------:R1:W-:Y:S02]  /*94b0*/  UTMALDG.3D [UR8], [UR6], desc[UR14] ;  /* 0x00000e08060075b4 */ /* 0x0003e40008011000 */
[----:B-1----:R-:W-:Y:S01]  /*94c0*/  UMOV UR8, UR16 ;  /* 0x0000001000087c82 */ /* 0x002fe20008000000 */
[----:B------:R-:W-:Y:S02]  /*94d0*/  UMOV UR11, UR19 ;  /* 0x00000013000b7c82 */ /* 0x000fe40008000000 */
[----:B------:R1:W-:Y:S02]  /*94e0*/  UTMALDG.3D.MULTICAST [UR8], [UR24], UR23, desc[UR14] ;  /* 0x00000e08180073b4 */ /* 0x0003e40008011817 */
[----:B-1----:R-:W-:Y:S05]  /*94f0*/  @P1 BRA `(.L_x_219) ;  /* 0xfffffffc00441947 */ /* 0x002fea000383ffff */
.L_x_216:
[----:B------:R-:W-:Y:S05]  /*9500*/  BSYNC B1 ;  /* 0x0000000000017941 */ /* 0x000fea0003800000 */
.L_x_215:
[----:B------:R-:W-:Y:S01]  /*9510*/  LOP3.LUT P1, RZ, R3, 0xff, RZ, 0xc0, !PT ;  /* 0x000000ff03ff7812 */ /* 0x000fe2000782c0ff */
[----:B------:R-:W-:Y:S01]  /*9520*/  IMAD.IADD R9, R8, 0x1, R9 ;  /* 0x0000000108097824 */ /* 0x000fe200078e0209 */
[----:B------:R-:W-:Y:S01]  /*9530*/  IADD3 R16, P2, R16, UR46, RZ ;  /* 0x0000002e10107c10 */ /* 0x000fe2000ff5e0ff */
[----:B------:R-:W-:Y:S01]  /*9540*/  ULDC.64 UR6, c[0x0][0x8f8] ;  /* 0x00023e0000067ab9 */ /* 0x000fe20000000a00 */
[----:B------:R-:W-:Y:S01]  /*9550*/  BSSY B1, `(.L_x_220) ;  /* 0x000006c000017945 */ /* 0x000fe20003800000 */
[----:B------:R-:W-:Y:S01]  /*9560*/  MOV R20, 0xffffffff ;  /* 0xffffffff00147802 */ /* 0x000fe20000000f00 */
[----:B------:R-:W-:Y:S01]  /*9570*/  IMAD.MOV.U32 R13, RZ, RZ, -0x1 ;  /* 0xffffffffff0d7424 */ /* 0x000fe200078e00ff */
[----:B------:R-:W-:Y:S01]  /*9580*/  SHF.R.U32.HI R3, RZ, 0x2, R9 ;  /* 0x00000002ff037819 */ /* 0x000fe20000011609 */
[----:B------:R-:W-:Y:S01]  /*9590*/  IMAD.MOV.U32 R12, RZ, RZ, -0x1 ;  /* 0xffffffffff0c7424 */ /* 0x000fe200078e00ff */
[----:B------:R-:W-:Y:S02]  /*95a0*/  ISETP.GT.U32.AND P0, PT, R9, 0x3, PT ;  /* 0x000000030900780c */ /* 0x000fe40003f04070 */
[----:B------:R-:W-:-:S02]  /*95b0*/  LOP3.LUT R3, R3, 0x1, RZ, 0xc0, !PT ;  /* 0x0000000103037812 */ /* 0x000fc400078ec0ff */
[----:B------:R-:W1:Y:S01]  /*95c0*/  @P1 S2R R5, SR_CgaCtaId ;  /* 0x0000000000051919 */ /* 0x000e620000008800 */
[----:B------:R-:W-:Y:S02]  /*95d0*/  @P1 MOV R4, 0x400 ;  /* 0x0000040000041802 */ /* 0x000fe40000000f00 */
[----:B------:R-:W-:Y:S02]  /*95e0*/  ISETP.LT.U32.AND P0, PT, R8, 0x4, P0 ;  /* 0x000000040800780c */ /* 0x000fe40000701070 */
[----:B------:R-:W-:Y:S02]  /*95f0*/  IADD3.X R17, R17, UR38, RZ, P2, !PT ;  /* 0x0000002611117c10 */ /* 0x000fe400097fe4ff */
[----:B------:R-:W-:Y:S02]  /*9600*/  ISETP.GE.U32.AND P2, PT, R16, UR6, PT ;  /* 0x0000000610007c0c */ /* 0x000fe4000bf46070 */
[----:B------:R-:W-:Y:S02]  /*9610*/  LOP3.LUT R9, R9, 0x3, RZ, 0xc0, !PT ;  /* 0x0000000309097812 */ /* 0x000fe400078ec0ff */
[----:B-1----:R-:W-:-:S04]  /*9620*/  @P1 LEA R4, R5, R4, 0x18 ;  /* 0x0000000405041211 */ /* 0x002fc800078ec0ff */
[----:B------:R1:W-:Y:S01]  /*9630*/  @P1 SYNCS.ARRIVE.TRANS64.A1T0 RZ, [R4+URZ+0x88], RZ ;  /* 0x000088ff04ff19a7 */ /* 0x0003e2000810003f */
[----:B------:R-:W-:Y:S02]  /*9640*/  ISETP.NE.U32.AND P1, PT, R3, 0x1, PT ;  /* 0x000000010300780c */ /* 0x000fe40003f25070 */
[----:B------:R-:W-:Y:S02]  /*9650*/  SEL R3, RZ, 0x1, !P0 ;  /* 0x00000001ff037807 */ /* 0x000fe40004000000 */
[----:B------:R-:W-:Y:S02]  /*9660*/  ISETP.GE.U32.AND.EX P0, PT, R17, UR7, PT, P2 ;  /* 0x0000000711007c0c */ /* 0x000fe4000bf06120 */
[----:B------:R-:W-:-:S04]  /*9670*/  ISETP.GT.U32.AND P1, PT, R8, 0x3, !P1 ;  /* 0x000000030800780c */ /* 0x000fc80004f24070 */
[----:B-1----:R-:W-:-:S04]  /*9680*/  SEL R4, RZ, 0x1, !P1 ;  /* 0x00000001ff047807 */ /* 0x002fc80004800000 */
[--C-:B------:R-:W-:Y:S02]  /*9690*/  LOP3.LUT R10, R4, R10, R3.reuse, 0x96, !PT ;  /* 0x0000000a040a7212 */ /* 0x100fe400078e9603 */
[----:B------:R-:W-:Y:S02]  /*96a0*/  PRMT R4, RZ, 0x7610, R4 ;  /* 0x00007610ff047816 */ /* 0x000fe40000000004 */
[----:B------:R-:W-:Y:S01]  /*96b0*/  PRMT R3, RZ, 0x7610, R3 ;  /* 0x00007610ff037816 */ /* 0x000fe20000000003 */
[----:B------:R-:W-:Y:S06]  /*96c0*/  @P0 BRA `(.L_x_221) ;  /* 0x0000000400500947 */ /* 0x000fec0003800000 */
[----:B------:R-:W1:Y:S01]  /*96d0*/  S2R R13, SR_CTAID.X ;  /* 0x00000000000d7919 */ /* 0x000e620000002500 */
[----:B------:R-:W-:Y:S01]  /*96e0*/  ULDC.64 UR6, c[0x0][0x8d0] ;  /* 0x0002340000067ab9 */ /* 0x000fe20000000a00 */
[----:B------:R-:W2:Y:S01]  /*96f0*/  LDC R20, c[0x0][0x144] ;  /* 0x00005100ff147b82 */ /* 0x000ea20000000800 */
[----:B------:R-:W-:Y:S01]  /*9700*/  ISETP.NE.U32.AND P0, PT, RZ, UR6, PT ;  /* 0x00000006ff007c0c */ /* 0x000fe2000bf05070 */
[----:B------:R-:W3:Y:S01]  /*9710*/  S2R R12, SR_CTAID.Y ;  /* 0x00000000000c7919 */ /* 0x000ee20000002600 */
[----:B------:R-:W-:Y:S01]  /*9720*/  ULDC UR8, c[0x0][0x150] ;  /* 0x0000540000087ab9 */ /* 0x000fe20000000800 */
[----:B------:R-:W-:Y:S01]  /*9730*/  ULDC UR9, c[0x0][0x8d8] ;  /* 0x0002360000097ab9 */ /* 0x000fe20000000800 */
[----:B------:R-:W-:Y:S02]  /*9740*/  ISETP.NE.AND.EX P0, PT, RZ, UR7, PT, P0 ;  /* 0x00000007ff007c0c */ /* 0x000fe4000bf05300 */
[----:B------:R-:W-:Y:S02]  /*9750*/  MOV R4, R16 ;  /* 0x0000001000047202 */ /* 0x000fe40000000f00 */
[----:B-1----:R-:W-:-:S05]  /*9760*/  I2FP.F32.U32 R5, R13 ;  /* 0x0000000d00057245 */ /* 0x002fca0000201000 */
[----:B------:R-:W-:Y:S01]  /*9770*/  FMUL R19, R5, UR8 ;  /* 0x0000000805137c20 */ /* 0x000fe20008400000 */
[----:B------:R-:W-:-:S03]  /*9780*/  IMAD.MOV.U32 R5, RZ, RZ, R17 ;  /* 0x000000ffff057224 */ /* 0x000fc600078e0011 */
[----:B---3--:R-:W-:Y:S05]  /*9790*/  @!P0 BRA `(.L_x_222) ;  /* 0x0000000000288947 */ /* 0x008fea0003800000 */
[----:B------:R-:W-:Y:S02]  /*97a0*/  ULDC UR8, c[0x0][0x8dc] ;  /* 0x0002370000087ab9 */ /* 0x000fe40000000800 */
[----:B------:R-:W-:-:S05]  /*97b0*/  IADD3 R5, P0, R16, UR8, RZ ;  /* 0x0000000810057c10 */ /* 0x000fca000ff1e0ff */
[----:B------:R-:W-:-:S04]  /*97c0*/  IMAD.X R15, RZ, RZ, R17, P0 ;  /* 0x000000ffff0f7224 */ /* 0x000fc800000e0611 */
[----:B------:R-:W-:-:S04]  /*97d0*/  IMAD.WIDE.U32 R6, R15, UR6, RZ ;  /* 0x000000060f067c25 */ /* 0x000fc8000f8e00ff */
[----:B------:R-:W-:-:S04]  /*97e0*/  IMAD.WIDE.U32 R6, P0, R5, UR7, R6 ;  /* 0x0000000705067c25 */ /* 0x000fc8000f800006 */
[----:B------:R-:W-:-:S04]  /*97f0*/  IMAD.WIDE.U32 R4, R5, UR6, RZ ;  /* 0x0000000605047c25 */ /* 0x000fc8000f8e00ff */
[----:B------:R-:W-:Y:S01]  /*9800*/  IMAD.MOV.U32 R4, RZ, RZ, R7 ;  /* 0x000000ffff047224 */ /* 0x000fe200078e0007 */
[----:B------:R-:W-:Y:S02]  /*9810*/  IADD3 RZ, P1, R5, R6, RZ ;  /* 0x0000000605ff7210 */ /* 0x000fe40007f3e0ff */
[----:B------:R-:W-:-:S03]  /*9820*/  IADD3.X R5, RZ, RZ, RZ, P0, !PT ;  /* 0x000000ffff057210 */ /* 0x000fc600007fe4ff */
[----:B------:R-:W-:-:S08]  /*9830*/  IMAD.WIDE.U32.X R4, R15, UR7, R4, P1 ;  /* 0x000000070f047c25 */ /* 0x000fd000088e0404 */
.L_x_222:
[--C-:B------:R-:W-:Y:S01]  /*9840*/  SHF.R.U64 R14, R4, UR9, R5.reuse ;  /* 0x00000009040e7c19 */ /* 0x100fe20008001205 */
[----:B------:R-:W1:Y:S01]  /*9850*/  F2I.U32.TRUNC.NTZ R19, R19 ;  /* 0x0000001300137305 */ /* 0x000e62000020f000 */
[----:B------:R-:W-:Y:S01]  /*9860*/  SHF.R.U32.HI R4, RZ, UR9, R5 ;  /* 0x00000009ff047c19 */ /* 0x000fe20008011605 */
[----:B------:R-:W-:Y:S01]  /*9870*/  ULDC.64 UR6, c[0x0][0x8c8] ;  /* 0x0002320000067ab9 */ /* 0x000fe20000000a00 */
[----:B------:R-:W-:Y:S01]  /*9880*/  IADD3 R7, P0, RZ, -R14, RZ ;  /* 0x8000000eff077210 */ /* 0x000fe20007f1e0ff */
[----:B------:R-:W-:Y:S01]  /*9890*/  ULDC.64 UR8, c[0x0][0x8e8] ;  /* 0x00023a0000087ab9 */ /* 0x000fe20000000a00 */
[----:B------:R-:W3:Y:S03]  /*98a0*/  LDC R21, c[0x0][0x148] ;  /* 0x00005200ff157b82 */ /* 0x000ee60000000800 */
[----:B------:R-:W-:Y:S01]  /*98b0*/  IMAD.X R4, RZ, RZ, ~R4, P0 ;  /* 0x000000ffff047224 */ /* 0x000fe200000e0e04 */
[----:B------:R-:W-:-:S03]  /*98c0*/  ISETP.NE.U32.AND P0, PT, RZ, UR8, PT ;  /* 0x00000008ff007c0c */ /* 0x000fc6000bf05070 */
[----:B------:R-:W-:Y:S01]  /*98d0*/  IMAD R6, R4, UR6, RZ ;  /* 0x0000000604067c24 */ /* 0x000fe2000f8e02ff */
[----:B------:R-:W-:Y:S01]  /*98e0*/  ISETP.NE.AND.EX P0, PT, RZ, UR9, PT, P0 ;  /* 0x00000009ff007c0c */ /* 0x000fe2000bf05300 */
[----:B------:R-:W-:Y:S01]  /*98f0*/  IMAD.WIDE.U32 R4, R7, UR6, R16 ;  /* 0x0000000607047c25 */ /* 0x000fe2000f8e0010 */
[----:B------:R-:W-:-:S03]  /*9900*/  ULDC UR6, c[0x0][0x8c0] ;  /* 0x0002300000067ab9 */ /* 0x000fc60000000800 */
[----:B------:R-:W-:Y:S01]  /*9910*/  IMAD R7, R7, UR7, R6 ;  /* 0x0000000707077c24 */ /* 0x000fe2000f8e0206 */
[----:B-1----:R-:W-:Y:S01]  /*9920*/  IADD3 R6, -R19, RZ, RZ ;  /* 0x000000ff13067210 */ /* 0x002fe20007ffe1ff */
[----:B------:R-:W-:Y:S02]  /*9930*/  ULDC UR7, c[0x0][0x154] ;  /* 0x0000550000077ab9 */ /* 0x000fe40000000800 */
[----:B------:R-:W-:Y:S02]  /*9940*/  IMAD.IADD R5, R5, 0x1, R7 ;  /* 0x0000000105057824 */ /* 0x000fe400078e0207 */
[----:B--2---:R-:W-:Y:S01]  /*9950*/  IMAD R13, R20, R6, R13 ;  /* 0x00000006140d7224 */ /* 0x004fe200078e020d */
[----:B------:R-:W-:Y:S02]  /*9960*/  I2FP.F32.U32 R6, R12 ;  /* 0x0000000c00067245 */ /* 0x000fe40000201000 */
[--C-:B------:R-:W-:Y:S02]  /*9970*/  SHF.R.U64 R15, R4, UR6, R5.reuse ;  /* 0x00000006040f7c19 */ /* 0x100fe40008001205 */
[----:B------:R-:W-:Y:S01]  /*9980*/  SHF.R.U32.HI R4, RZ, UR6, R5 ;  /* 0x00000006ff047c19 */ /* 0x000fe20008011605 */
[----:B------:R-:W-:Y:S01]  /*9990*/  FMUL R6, R6, UR7 ;  /* 0x0000000706067c20 */ /* 0x000fe20008400000 */
[----:B------:R-:W-:-:S02]  /*99a0*/  ULDC UR6, c[0x0][0x8b0] ;  /* 0x00022c0000067ab9 */ /* 0x000fc40000000800 */
[--C-:B------:R-:W-:Y:S01]  /*99b0*/  SHF.R.U64 R20, R15, UR6, R4.reuse ;  /* 0x000000060f147c19 */ /* 0x100fe20008001204 */
[----:B------:R1:W2:Y:S01]  /*99c0*/  F2I.U32.TRUNC.NTZ R24, R6 ;  /* 0x0000000600187305 */ /* 0x0002a2000020f000 */
[----:B------:R-:W-:Y:S01]  /*99d0*/  SHF.R.U32.HI R5, RZ, UR6, R4 ;  /* 0x00000006ff057c19 */ /* 0x000fe20008011604 */
[----:B------:R-:W-:-:S03]  /*99e0*/  ULDC UR6, c[0x0][0x900] ;  /* 0x0002400000067ab9 */ /* 0x000fc60000000800 */
[--C-:B------:R-:W-:Y:S02]  /*99f0*/  SHF.R.U64 R19, R20, UR6, R5.reuse ;  /* 0x0000000614137c19 */ /* 0x100fe40008001205 */
[----:B------:R-:W-:-:S03]  /*9a00*/  SHF.R.U32.HI R23, RZ, UR6, R5 ;  /* 0x00000006ff177c19 */ /* 0x000fc60008011605 */
[----:B------:R-:W-:Y:S01]  /*9a10*/  IMAD.MOV.U32 R4, RZ, RZ, R19 ;  /* 0x000000ffff047224 */ /* 0x000fe200078e0013 */
[----:B------:R-:W-:Y:S01]  /*9a20*/  MOV R5, R23 ;  /* 0x0000001700057202 */ /* 0x000fe20000000f00 */
[----:B-1----:R-:W-:Y:S06]  /*9a30*/  @!P0 BRA `(.L_x_223) ;  /* 0x0000000000288947 */ /* 0x002fec0003800000 */
[----:B------:R-:W-:Y:S02]  /*9a40*/  ULDC UR6, c[0x0][0x8f4] ;  /* 0x00023d0000067ab9 */ /* 0x000fe40000000800 */
[----:B------:R-:W-:-:S05]  /*9a50*/  IADD3 R5, P0, R19, UR6, RZ ;  /* 0x0000000613057c10 */ /* 0x000fca000ff1e0ff */
[----:B------:R-:W-:-:S04]  /*9a60*/  IMAD.X R23, RZ, RZ, R23, P0 ;  /* 0x000000ffff177224 */ /* 0x000fc800000e0617 */
[----:B------:R-:W-:-:S04]  /*9a70*/  IMAD.WIDE.U32 R6, R23, UR8, RZ ;  /* 0x0000000817067c25 */ /* 0x000fc8000f8e00ff */
[----:B------:R-:W-:-:S04]  /*9a80*/  IMAD.WIDE.U32 R6, P0, R5, UR9, R6 ;  /* 0x0000000905067c25 */ /* 0x000fc8000f800006 */
[----:B------:R-:W-:Y:S01]  /*9a90*/  IMAD.WIDE.U32 R4, R5, UR8, RZ ;  /* 0x0000000805047c25 */ /* 0x000fe2000f8e00ff */
[----:B------:R-:W-:-:S04]  /*9aa0*/  MOV R4, R7 ;  /* 0x0000000700047202 */ /* 0x000fc80000000f00 */
[----:B------:R-:W-:Y:S01]  /*9ab0*/  IADD3 RZ, P1, R5, R6, RZ ;  /* 0x0000000605ff7210 */ /* 0x000fe20007f3e0ff */
[----:B------:R-:W-:-:S04]  /*9ac0*/  IMAD.X R5, RZ, RZ, RZ, P0 ;  /* 0x000000ffff057224 */ /* 0x000fc800000e06ff */
[----:B------:R-:W-:-:S08]  /*9ad0*/  IMAD.WIDE.U32.X R4, R23, UR9, R4, P1 ;  /* 0x0000000917047c25 */ /* 0x000fd000088e0404 */
.L_x_223:
[----:B------:R-:W-:Y:S01]  /*9ae0*/  ISETP.NE.AND P0, PT, R2, 0x1, PT ;  /* 0x000000010200780c */ /* 0x000fe20003f05270 */
[----:B------:R-:W-:Y:S01]  /*9af0*/  ULDC UR6, c[0x0][0x8f0] ;  /* 0x00023c0000067ab9 */ /* 0x000fe20000000800 */
[----:B------:R-:W-:Y:S01]  /*9b00*/  LOP3.LUT R20, R20, UR17, RZ, 0xc0, !PT ;  /* 0x0000001114147c12 */ /* 0x000fe2000f8ec0ff */
[----:B--2---:R-:W-:Y:S01]  /*9b10*/  IMAD.MOV R24, RZ, RZ, -R24 ;  /* 0x000000ffff187224 */ /* 0x004fe200078e0a18 */
[----:B------:R-:W-:Y:S01]  /*9b20*/  SHF.R.U64 R5, R4, UR6, R5 ;  /* 0x0000000604057c19 */ /* 0x000fe20008001205 */
[----:B------:R-:W-:Y:S01]  /*9b30*/  ULDC UR6, c[0x0][0x8e0] ;  /* 0x0002380000067ab9 */ /* 0x000fe20000000800 */
[----:B------:R-:W-:Y:S01]  /*9b40*/  LOP3.LUT R6, R15, UR5, RZ, 0xc0, !PT ;  /* 0x000000050f067c12 */ /* 0x000fe2000f8ec0ff */
[----:B------:R-:W-:Y:S02]  /*9b50*/  ULDC UR7, c[0x0][0x8b8] ;  /* 0x00022e0000077ab9 */ /* 0x000fe40000000800 */
[----:B------:R-:W-:Y:S02]  /*9b60*/  IMAD.MOV R4, RZ, RZ, -R5 ;  /* 0x000000ffff047224 */ /* 0x000fe400078e0a05 */
[----:B------:R-:W-:-:S02]  /*9b70*/  IMAD R20, R5, UR18, R20 ;  /* 0x0000001205147c24 */ /* 0x000fc4000f8e0214 */
[----:B---3--:R-:W-:Y:S02]  /*9b80*/  @P0 IMAD R13, R21, R24, R12 ;  /* 0x00000018150d0224 */ /* 0x008fe400078e020c */
[----:B------:R-:W-:Y:S01]  /*9b90*/  IMAD R19, R4, UR6, R19 ;  /* 0x0000000604137c24 */ /* 0x000fe2000f8e0213 */
[----:B------:R-:W-:Y:S01]  /*9ba0*/  ULDC UR6, c[0x0][0x8a8] ;  /* 0x00022a0000067ab9 */ /* 0x000fe20000000800 */
[----:B------:R-:W-:Y:S01]  /*9bb0*/  IMAD R20, R20, UR7, R13 ;  /* 0x0000000714147c24 */ /* 0x000fe2000f8e020d */
[----:B------:R-:W-:Y:S01]  /*9bc0*/  MOV R4, 0x1 ;  /* 0x0000000100047802 */ /* 0x000fe20000000f00 */
[----:B------:R-:W-:Y:S02]  /*9bd0*/  IMAD R19, R19, UR6, R6 ;  /* 0x0000000613137c24 */ /* 0x000fe4000f8e0206 */
[----:B------:R-:W-:-:S03]  /*9be0*/  IMAD.MOV.U32 R12, RZ, RZ, R14 ;  /* 0x000000ffff0c7224 */ /* 0x000fc600078e000e */
[----:B------:R-:W-:Y:S02]  /*9bf0*/  SEL R13, R19, R20, !P0 ;  /* 0x00000014130d7207 */ /* 0x000fe40004000000 */
[----:B------:R-:W-:-:S07]  /*9c00*/  SEL R20, R20, R19, !P0 ;  /* 0x0000001314147207 */ /* 0x000fce0004000000 */
.L_x_221:
[----:B------:R-:W-:Y:S05]  /*9c10*/  BSYNC B1 ;  /* 0x0000000000017941 */ /* 0x000fea0003800000 */
.L_x_220:
[----:B------:R-:W-:-:S13]  /*9c20*/  LOP3.LUT P0, RZ, R4, 0xff, RZ, 0xc0, !PT ;  /* 0x000000ff04ff7812 */ /* 0x000fda000780c0ff */
[----:B------:R-:W-:Y:S05]  /*9c30*/  @P0 BRA `(.L_x_224) ;  /* 0xfffffff400400947 */ /* 0x000fea000383ffff */
[----:B------:R-:W-:Y:S05]  /*9c40*/  BSYNC B0 ;  /* 0x0000000000007941 */ /* 0x000fea0003800000 */
.L_x_213:
[----:B------:R-:W-:-:S03]  /*9c50*/  UMOV UR6, 0xffffffff ;  /* 0xffffffff00067882 */ /* 0x000fc60000000000 */
[----:B------:R-:W-:Y:S05]  /*9c60*/  BRA.DIV UR6, `(.L_x_225) ;  /* 0x0000000a06cc7947 */ /* 0x000fea000b800000 */
[----:B------:R-:W-:-:S13]  /*9c70*/  ELECT P6, URZ, PT ;  /* 0x00000000003f782f */ /* 0x000fda00038c0000 */
.L_x_256:
[----:B------:R-:W-:Y:S05]  /*9c80*/  @!P6 BRA `(.L_x_14) ;  /* 0x0000000000a4e947 */ /* 0x000fea0003800000 */
[----:B------:R-:W-:-:S04]  /*9c90*/  LOP3.LUT R22, R22, 0x2, RZ, 0xfc, !PT ;  /* 0x0000000216167812 */ /* 0x000fc800078efcff */
[----:B------:R-:W-:-:S13]  /*9ca0*/  ISETP.NE.AND P0, PT, R22, 0x3, PT ;  /* 0x000000031600780c */ /* 0x000fda0003f05270 */
[----:B------:R-:W-:Y:S05]  /*9cb0*/  @!P0 BRA `(.L_x_226) ;  /* 0x0000000000048947 */ /* 0x000fea0003800000 */
[----:B-1----:R-:W-:Y:S01]  /*9cc0*/  BPT.TRAP 0x1 ;  /* 0x000000040000795c */ /* 0x002fe20000300000 */
.L_x_226:
[----:B------:R-:W2:Y:S01]  /*9cd0*/  S2R R3, SR_CgaCtaId ;  /* 0x0000000000037919 */ /* 0x000ea20000008800 */
[----:B------:R-:W-:Y:S02]  /*9ce0*/  MOV R0, 0x400 ;  /* 0x0000040000007802 */ /* 0x000fe40000000f00 */
[----:B------:R-:W-:Y:S02]  /*9cf0*/  SHF.L.U32 R2, R10, 0x1f, RZ ;  /* 0x0000001f0a027819 */ /* 0x000fe400000006ff */
[----:B--2---:R-:W-:-:S05]  /*9d00*/  LEA R0, R3, R0, 0x18 ;  /* 0x0000000003007211 */ /* 0x004fca00078ec0ff */
[----:B------:R-:W-:-:S05]  /*9d10*/  VIADD R0, R0, 0x20 ;  /* 0x0000002000007836 */ /* 0x000fca0000000000 */
[C---:B------:R-:W-:Y:S01]  /*9d20*/  LEA R5, R9.reuse, R0, 0x3 ;  /* 0x0000000009057211 */ /* 0x040fe200078e18ff */
[----:B------:R-:W-:-:S03]  /*9d30*/  VIADD R9, R9, 0x1 ;  /* 0x0000000109097836 */ /* 0x000fc60000000000 */
[----:B------:R-:W2:Y:S02]  /*9d40*/  SYNCS.PHASECHK.TRANS64.TRYWAIT P0, [R5+URZ], R2 ;  /* 0x00000002050075a7 */ /* 0x000ea4000800017f */
[----:B------:R-:W-:-:S04]  /*9d50*/  ISETP.NE.AND P1, PT, R9, 0x4, PT ;  /* 0x000000040900780c */ /* 0x000fc80003f25270 */
[----:B------:R-:W-:Y:S02]  /*9d60*/  SEL R3, RZ, 0x1, P1 ;  /* 0x00000001ff037807 */ /* 0x000fe40000800000 */
[----:B------:R-:W-:Y:S02]  /*9d70*/  SEL R9, R9, RZ, P1 ;  /* 0x000000ff09097207 */ /* 0x000fe40000800000 */
[----:B------:R-:W-:-:S03]  /*9d80*/  LOP3.LUT R10, R10, R3, RZ, 0x3c, !PT ;  /* 0x000000030a0a7212 */ /* 0x000fc600078e3cff */
[----:B------:R-:W-:Y:S01]  /*9d90*/  IMAD R7, R9, 0x8, R0 ;  /* 0x0000000809077824 */ /* 0x000fe200078e0200 */
[----:B------:R-:W-:Y:S01]  /*9da0*/  SHF.L.U32 R4, R10, 0x1f, RZ ;  /* 0x0000001f0a047819 */ /* 0x000fe200000006ff */
[----:B--2---:R-:W-:Y:S06]  /*9db0*/  @!P0 BRA `(.L_x_227) ;  /* 0x0000000800988947 */ /* 0x004fec0003800000 */
.L_x_257:
[----:B------:R-:W3:Y:S01]  /*9dc0*/  SYNCS.PHASECHK.TRANS64.TRYWAIT P0, [R7+URZ], R4 ;  /* 0x00000004070075a7 */ /* 0x000ee2000800017f */
[----:B--2---:R-:W-:-:S04]  /*9dd0*/  IADD3 R2, R9, 0x1, RZ ;  /* 0x0000000109027810 */ /* 0x004fc80007ffe0ff */
[----:B------:R-:W-:-:S04]  /*9de0*/  ISETP.NE.AND P1, PT, R2, 0x4, PT ;  /* 0x000000040200780c */ /* 0x000fc80003f25270 */
[----:B------:R-:W-:Y:S02]  /*9df0*/  SEL R3, RZ, 0x1, P1 ;  /* 0x00000001ff037807 */ /* 0x000fe40000800000 */
[----:B------:R-:W-:Y:S02]  /*9e00*/  SEL R9, R2, RZ, P1 ;  /* 0x000000ff02097207 */ /* 0x000fe40000800000 */
[----:B------:R-:W-:-:S03]  /*9e10*/  LOP3.LUT R11, R10, R3, RZ, 0x3c, !PT ;  /* 0x000000030a0b7212 */ /* 0x000fc600078e3cff */
[----:B------:R-:W-:Y:S01]  /*9e20*/  IMAD R6, R9, 0x8, R0 ;  /* 0x0000000809067824 */ /* 0x000fe200078e0200 */
[----:B------:R-:W-:Y:S01]  /*9e30*/  SHF.L.U32 R5, R11, 0x1f, RZ ;  /* 0x0000001f0b057819 */ /* 0x000fe200000006ff */
[----:B---3--:R-:W-:Y:S06]  /*9e40*/  @!P0 BRA `(.L_x_228) ;  /* 0x0000000800888947 */ /* 0x008fec0003800000 */
.L_x_258:
[----:B------:R-:W3:Y:S01]  /*9e50*/  SYNCS.PHASECHK.TRANS64.TRYWAIT P0, [R6+URZ], R5 ;  /* 0x00000005060075a7 */ /* 0x000ee2000800017f */
[----:B------:R-:W-:-:S05]  /*9e60*/  VIADD R2, R9, 0x1 ;  /* 0x0000000109027836 */ /* 0x000fca0000000000 */
[----:B------:R-:W-:-:S04]  /*9e70*/  ISETP.NE.AND P1, PT, R2, 0x4, PT ;  /* 0x000000040200780c */ /* 0x000fc80003f25270 */
[----:B--2---:R-:W-:Y:S02]  /*9e80*/  SEL R4, RZ, 0x1, P1 ;  /* 0x00000001ff047807 */ /* 0x004fe40000800000 */
[----:B------:R-:W-:Y:S02]  /*9e90*/  SEL R3, R2, RZ, P1 ;  /* 0x000000ff02037207 */ /* 0x000fe40000800000 */
[----:B------:R-:W-:Y:S01]  /*9ea0*/  LOP3.LUT R4, R11, R4, RZ, 0x3c, !PT ;  /* 0x000000040b047212 */ /* 0x000fe200078e3cff */
[----:B---3--:R-:W-:Y:S06]  /*9eb0*/  @!P0 BRA `(.L_x_229) ;  /* 0x0000000800808947 */ /* 0x008fec0003800000 */
.L_x_259:
[----:B------:R-:W-:Y:S02]  /*9ec0*/  LEA R3, R3, R0, 0x3 ;  /* 0x0000000003037211 */ /* 0x000fe400078e18ff */
[----:B------:R-:W-:-:S07]  /*9ed0*/  SHF.L.U32 R0, R4, 0x1f, RZ ;  /* 0x0000001f04007819 */ /* 0x000fce00000006ff */
.L_x_230:
[----:B---3--:R3:W4:Y:S02]  /*9ee0*/  SYNCS.PHASECHK.TRANS64.TRYWAIT P0, [R3+URZ], R0 ;  /* 0x00000000030075a7 */ /* 0x008724000800017f */
[----:B----4-:R-:W-:Y:S05]  /*9ef0*/  @!P0 NANOSLEEP.SYNCS 0x989680 ;  /* 0x009896800000895d */ /* 0x010fea0003900000 */
[----:B------:R-:W4:Y:S02]  /*9f00*/  @!P0 SYNCS.PHASECHK.TRANS64 P0, [R3+URZ], R0 ;  /* 0x00000000030085a7 */ /* 0x000f24000800007f */
[----:B----4-:R-:W-:Y:S05]  /*9f10*/  @!P0 BRA `(.L_x_230) ;  /* 0xfffffffc00f08947 */ /* 0x010fea000383ffff */
.L_x_14:
[----:B-1----:R-:W-:Y:S05]  /*9f20*/  BSYNC B6 ;  /* 0x0000000000067941 */ /* 0x002fea0003800000 */
.L_x_12:
[----:B------:R-:W-:Y:S05]  /*9f30*/  EXIT ;  /* 0x000000000000794d */ /* 0x000fea0003800000 */
.L_x_27:
[----:B---3--:R3:W4:Y:S02]  /*9f40*/  SYNCS.PHASECHK.TRANS64.TRYWAIT P1, [R3+URZ], R0 ;  /* 0x00000000030075a7 */ /* 0x008724000802017f */
[----:B----4-:R-:W-:Y:S05]  /*9f50*/  @!P1 NANOSLEEP.SYNCS 0x989680 ;  /* 0x009896800000995d */ /* 0x010fea0003900000 */
[----:B------:R-:W4:Y:S02]  /*9f60*/  @!P1 SYNCS.PHASECHK.TRANS64 P1, [R3+URZ], R0 ;  /* 0x00000000030095a7 */ /* 0x000f24000802007f */
[----:B----4-:R-:W-:Y:S05]  /*9f70*/  @!P1 BRA `(.L_x_27) ;  /* 0xfffffffc00f09947 */ /* 0x010fea000383ffff */
[----:B------:R-:W-:Y:S05]  /*9f80*/  BRA `(.L_x_26) ;  /* 0xffffff7800a87947 */ /* 0x000fea000383ffff */
.L_x_32:
[----:B---3--:R-:W-:-:S04]  /*9f90*/  IMAD.U32 R5, RZ, RZ, UR4 ;  /* 0x00000004ff057e24 */ /* 0x008fc8000f8e00ff */
[----:B------:R3:W4:Y:S03]  /*9fa0*/  SYNCS.PHASECHK.TRANS64.TRYWAIT P1, [R5+URZ], R4 ;  /* 0x00000004050075a7 */ /* 0x000726000802017f */
[----:B----4-:R-:W-:Y:S05]  /*9fb0*/  @!P1 NANOSLEEP.SYNCS 0x989680 ;  /* 0x009896800000995d */ /* 0x010fea0003900000 */
[----:B------:R-:W4:Y:S02]  /*9fc0*/  @!P1 SYNCS.PHASECHK.TRANS64 P1, [R5+URZ], R4 ;  /* 0x00000004050095a7 */ /* 0x000f24000802007f */
[----:B----4-:R-:W-:Y:S05]  /*9fd0*/  @!P1 BRA `(.L_x_32) ;  /* 0xfffffffc00ec9947 */ /* 0x010fea000383ffff */
[----:B------:R-:W-:Y:S05]  /*9fe0*/  BRA `(.L_x_31) ;  /* 0xffffff7c00887947 */ /* 0x000fea000383ffff */
.L_x_54:
[----:B-1----:R-:W-:-:S04]  /*9ff0*/  IMAD.U32 R5, RZ, RZ, UR45 ;  /* 0x0000002dff057e24 */ /* 0x002fc8000f8e00ff */
[----:B------:R1:W2:Y:S03]  /*a000*/  SYNCS.PHASECHK.TRANS64.TRYWAIT P0, [R5+URZ+0x40], R4 ;  /* 0x00004004050075a7 */ /* 0x0002a6000800017f */
[----:B--2---:R-:W-:Y:S05]  /*a010*/  @!P0 NANOSLEEP.SYNCS 0x989680 ;  /* 0x009896800000895d */ /* 0x004fea0003900000 */
[----:B------:R-:W2:Y:S02]  /*a020*/  @!P0 SYNCS.PHASECHK.TRANS64 P0, [R5+URZ+0x40], R4 ;  /* 0x00004004050085a7 */ /* 0x000ea4000800007f */
[----:B--2---:R-:W-:Y:S05]  /*a030*/  @!P0 BRA `(.L_x_54) ;  /* 0xfffffffc00ec8947 */ /* 0x004fea000383ffff */
[----:B------:R-:W-:Y:S05]  /*a040*/  BRA `(.L_x_231) ;  /* 0xffffff8c006c7947 */ /* 0x000fea000383ffff */
.L_x_65:
[----:B-1----:R1:W2:Y:S02]  /*a050*/  SYNCS.PHASECHK.TRANS64.TRYWAIT P2, [R14+URZ+0x40], R15 ;  /* 0x0000400f0e0075a7 */ /* 0x0022a4000804017f */
[----:B--2---:R-:W-:Y:S05]  /*a060*/  @!P2 NANOSLEEP.SYNCS 0x989680 ;  /* 0x009896800000a95d */ /* 0x004fea0003900000 */
[----:B------:R-:W2:Y:S02]  /*a070*/  @!P2 SYNCS.PHASECHK.TRANS64 P2, [R14+URZ+0x40], R15 ;  /* 0x0000400f0e00a5a7 */ /* 0x000ea4000804007f */
[----:B--2---:R-:W-:Y:S05]  /*a080*/  @!P2 BRA `(.L_x_65) ;  /* 0xfffffffc00f0a947 */ /* 0x004fea000383ffff */
[----:B------:R-:W-:Y:S05]  /*a090*/  BRA `(.L_x_232) ;  /* 0xffffff9400947947 */ /* 0x000fea000383ffff */
.L_x_75:
[----:B-1----:R1:W2:Y:S02]  /*a0a0*/  SYNCS.PHASECHK.TRANS64.TRYWAIT P2, [R12+URZ+0x40], R13 ;  /* 0x0000400d0c0075a7 */ /* 0x0022a4000804017f */
[----:B--2---:R-:W-:Y:S05]  /*a0b0*/  @!P2 NANOSLEEP.SYNCS 0x989680 ;  /* 0x009896800000a95d */ /* 0x004fea0003900000 */
[----:B------:R-:W2:Y:S02]  /*a0c0*/  @!P2 SYNCS.PHASECHK.TRANS64 P2, [R12+URZ+0x40], R13 ;  /* 0x0000400d0c00a5a7 */ /* 0x000ea4000804007f */
[----:B--2---:R-:W-:Y:S05]  /*a0d0*/  @!P2 BRA `(.L_x_75) ;  /* 0xfffffffc00f0a947 */ /* 0x004fea000383ffff */
[----:B------:R-:W-:Y:S05]  /*a0e0*/  BRA `(.L_x_233) ;  /* 0xffffff9c00447947 */ /* 0x000fea000383ffff */
.L_x_85:
[----:B-1----:R1:W2:Y:S02]  /*a0f0*/  SYNCS.PHASECHK.TRANS64.TRYWAIT P2, [R13+URZ+0x40], R12 ;  /* 0x0000400c0d0075a7 */ /* 0x0022a4000804017f */
[----:B--2---:R-:W-:Y:S05]  /*a100*/  @!P2 NANOSLEEP.SYNCS 0x989680 ;  /* 0x009896800000a95d */ /* 0x004fea0003900000 */
[----:B------:R-:W2:Y:S02]  /*a110*/  @!P2 SYNCS.PHASECHK.TRANS64 P2, [R13+URZ+0x40], R12 ;  /* 0x0000400c0d00a5a7 */ /* 0x000ea4000804007f */
[----:B--2---:R-:W-:Y:S05]  /*a120*/  @!P2 BRA `(.L_x_85) ;  /* 0xfffffffc00f0a947 */ /* 0x004fea000383ffff */
[----:B------:R-:W-:Y:S05]  /*a130*/  BRA `(.L_x_234) ;  /* 0xffffffa000fc7947 */ /* 0x000fea000383ffff */
.L_x_95:
[----:B-1----:R1:W2:Y:S02]  /*a140*/  SYNCS.PHASECHK.TRANS64.TRYWAIT P2, [R12+URZ+0x40], R13 ;  /* 0x0000400d0c0075a7 */ /* 0x0022a4000804017f */
[----:B--2---:R-:W-:Y:S05]  /*a150*/  @!P2 NANOSLEEP.SYNCS 0x989680 ;  /* 0x009896800000a95d */ /* 0x004fea0003900000 */
[----:B------:R-:W2:Y:S02]  /*a160*/  @!P2 SYNCS.PHASECHK.TRANS64 P2, [R12+URZ+0x40], R13 ;  /* 0x0000400d0c00a5a7 */ /* 0x000ea4000804007f */
[----:B--2---:R-:W-:Y:S05]  /*a170*/  @!P2 BRA `(.L_x_95) ;  /* 0xfffffffc00f0a947 */ /* 0x004fea000383ffff */
[----:B------:R-:W-:Y:S05]  /*a180*/  BRA `(.L_x_235) ;  /* 0xffffffa800b87947 */ /* 0x000fea000383ffff */
.L_x_105:
[----:B-1----:R1:W2:Y:S02]  /*a190*/  SYNCS.PHASECHK.TRANS64.TRYWAIT P2, [R12+URZ+0x40], R13 ;  /* 0x0000400d0c0075a7 */ /* 0x0022a4000804017f */
[----:B--2---:R-:W-:Y:S05]  /*a1a0*/  @!P2 NANOSLEEP.SYNCS 0x989680 ;  /* 0x009896800000a95d */ /* 0x004fea0003900000 */
[----:B------:R-:W2:Y:S02]  /*a1b0*/  @!P2 SYNCS.PHASECHK.TRANS64 P2, [R12+URZ+0x40], R13 ;  /* 0x0000400d0c00a5a7 */ /* 0x000ea4000804007f */
[----:B--2---:R-:W-:Y:S05]  /*a1c0*/  @!P2 BRA `(.L_x_105) ;  /* 0xfffffffc00f0a947 */ /* 0x004fea000383ffff */
[----:B------:R-:W-:Y:S05]  /*a1d0*/  BRA `(.L_x_236) ;  /* 0xffffffb0006c7947 */ /* 0x000fea000383ffff */
.L_x_115:
[----:B--2---:R2:W3:Y:S02]  /*a1e0*/  SYNCS.PHASECHK.TRANS64.TRYWAIT P2, [R12+URZ+0x40], R13 ;  /* 0x0000400d0c0075a7 */ /* 0x0044e4000804017f */
[----:B---3--:R-:W-:Y:S05]  /*a1f0*/  @!P2 NANOSLEEP.SYNCS 0x989680 ;  /* 0x009896800000a95d */ /* 0x008fea0003900000 */
[----:B------:R-:W3:Y:S02]  /*a200*/  @!P2 SYNCS.PHASECHK.TRANS64 P2, [R12+URZ+0x40], R13 ;  /* 0x0000400d0c00a5a7 */ /* 0x000ee4000804007f */
[----:B---3--:R-:W-:Y:S05]  /*a210*/  @!P2 BRA `(.L_x_115) ;  /* 0xfffffffc00f0a947 */ /* 0x008fea000383ffff */
[----:B------:R-:W-:Y:S05]  /*a220*/  BRA `(.L_x_237) ;  /* 0xffffffb800207947 */ /* 0x000fea000383ffff */
.L_x_125:
[----:B--2---:R2:W3:Y:S02]  /*a230*/  SYNCS.PHASECHK.TRANS64.TRYWAIT P2, [R13+URZ+0x40], R32 ;  /* 0x000040200d0075a7 */ /* 0x0044e4000804017f */
[----:B---3--:R-:W-:Y:S05]  /*a240*/  @!P2 NANOSLEEP.SYNCS 0x989680 ;  /* 0x009896800000a95d */ /* 0x008fea0003900000 */
[----:B------:R-:W3:Y:S02]  /*a250*/  @!P2 SYNCS.PHASECHK.TRANS64 P2, [R13+URZ+0x40], R32 ;  /* 0x000040200d00a5a7 */ /* 0x000ee4000804007f */
[----:B---3--:R-:W-:Y:S05]  /*a260*/  @!P2 BRA `(.L_x_125) ;  /* 0xfffffffc00f0a947 */ /* 0x008fea000383ffff */
[----:B------:R-:W-:Y:S05]  /*a270*/  BRA `(.L_x_238) ;  /* 0xffffffbc00d47947 */ /* 0x000fea000383ffff */
.L_x_145:
[----:B-1----:R-:W-:-:S04]  /*a280*/  MOV R3, UR4 ;  /* 0x0000000400037c02 */ /* 0x002fc80008000f00 */
[----:B------:R1:W2:Y:S03]  /*a290*/  SYNCS.PHASECHK.TRANS64.TRYWAIT P0, [R3+URZ+0x88], R0 ;  /* 0x00008800030075a7 */ /* 0x0002a6000800017f */
[----:B--2---:R-:W-:Y:S05]  /*a2a0*/  @!P0 NANOSLEEP.SYNCS 0x989680 ;  /* 0x009896800000895d */ /* 0x004fea0003900000 */
[----:B------:R-:W2:Y:S02]  /*a2b0*/  @!P0 SYNCS.PHASECHK.TRANS64 P0, [R3+URZ+0x88], R0 ;  /* 0x00008800030085a7 */ /* 0x000ea4000800007f */
[----:B--2---:R-:W-:Y:S05]  /*a2c0*/  @!P0 BRA `(.L_x_145) ;  /* 0xfffffffc00ec8947 */ /* 0x004fea000383ffff */
[----:B------:R-:W-:Y:S05]  /*a2d0*/  BRA `(.L_x_144) ;  /* 0xffffffd400307947 */ /* 0x000fea000383ffff */
.L_x_154:
[----:B-1----:R-:W-:-:S04]  /*a2e0*/  IMAD.U32 R5, RZ, RZ, UR13 ;  /* 0x0000000dff057e24 */ /* 0x002fc8000f8e00ff */
[----:B------:R1:W2:Y:S03]  /*a2f0*/  SYNCS.PHASECHK.TRANS64.TRYWAIT P1, [R5+URZ+0x60], R4 ;  /* 0x00006004050075a7 */ /* 0x0002a6000802017f */
[----:B--2---:R-:W-:Y:S05]  /*a300*/  @!P1 NANOSLEEP.SYNCS 0x989680 ;  /* 0x009896800000995d */ /* 0x004fea0003900000 */
[----:B------:R-:W2:Y:S02]  /*a310*/  @!P1 SYNCS.PHASECHK.TRANS64 P1, [R5+URZ+0x60], R4 ;  /* 0x00006004050095a7 */ /* 0x000ea4000802007f */
[----:B--2---:R-:W-:Y:S05]  /*a320*/  @!P1 BRA `(.L_x_154) ;  /* 0xfffffffc00ec9947 */ /* 0x004fea000383ffff */
[----:B------:R-:W-:Y:S05]  /*a330*/  BRA `(.L_x_239) ;  /* 0xffffffd800187947 */ /* 0x000fea000383ffff */
.L_x_160:
[----:B-12---:R-:W-:-:S04]  /*a340*/  IMAD.U32 R5, RZ, RZ, UR13 ;  /* 0x0000000dff057e24 */ /* 0x006fc8000f8e00ff */
[----:B------:R1:W2:Y:S03]  /*a350*/  SYNCS.PHASECHK.TRANS64.TRYWAIT P1, [R5+URZ+0x68], R4 ;  /* 0x00006804050075a7 */ /* 0x0002a6000802017f */
[----:B--2---:R-:W-:Y:S05]  /*a360*/  @!P1 NANOSLEEP.SYNCS 0x989680 ;  /* 0x009896800000995d */ /* 0x004fea0003900000 */
[----:B------:R-:W2:Y:S02]  /*a370*/  @!P1 SYNCS.PHASECHK.TRANS64 P1, [R5+URZ+0x68], R4 ;  /* 0x00006804050095a7 */ /* 0x000ea4000802007f */
[----:B--2---:R-:W-:Y:S05]  /*a380*/  @!P1 BRA `(.L_x_160) ;  /* 0xfffffffc00ec9947 */ /* 0x004fea000383ffff */
[----:B------:R-:W-:Y:S05]  /*a390*/  BRA `(.L_x_240) ;  /* 0xffffffd800607947 */ /* 0x000fea000383ffff */
.L_x_166:
[----:B-123--:R-:W-:-:S04]  /*a3a0*/  MOV R5, UR13 ;  /* 0x0000000d00057c02 */ /* 0x00efc80008000f00 */
[----:B------:R1:W2:Y:S03]  /*a3b0*/  SYNCS.PHASECHK.TRANS64.TRYWAIT P1, [R5+URZ+0x70], R4 ;  /* 0x00007004050075a7 */ /* 0x0002a6000802017f */
[----:B--2---:R-:W-:Y:S05]  /*a3c0*/  @!P1 NANOSLEEP.SYNCS 0x989680 ;  /* 0x009896800000995d */ /* 0x004fea0003900000 */
[----:B------:R-:W2:Y:S02]  /*a3d0*/  @!P1 SYNCS.PHASECHK.TRANS64 P1, [R5+URZ+0x70], R4 ;  /* 0x00007004050095a7 */ /* 0x000ea4000802007f */
[----:B--2---:R-:W-:Y:S05]  /*a3e0*/  @!P1 BRA `(.L_x_166) ;  /* 0xfffffffc00ec9947 */ /* 0x004fea000383ffff */
[----:B------:R-:W-:Y:S05]  /*a3f0*/  BRA `(.L_x_241) ;  /* 0xffffffd800b07947 */ /* 0x000fea000383ffff */
.L_x_172:
[----:B-1234-:R-:W-:-:S04]  /*a400*/  IMAD.U32 R5, RZ, RZ, UR13 ;  /* 0x0000000dff057e24 */ /* 0x01efc8000f8e00ff */
[----:B------:R1:W2:Y:S03]  /*a410*/  SYNCS.PHASECHK.TRANS64.TRYWAIT P1, [R5+URZ+0x78], R4 ;  /* 0x00007804050075a7 */ /* 0x0002a6000802017f */
[----:B--2---:R-:W-:Y:S05]  /*a420*/  @!P1 NANOSLEEP.SYNCS 0x989680 ;  /* 0x009896800000995d */ /* 0x004fea0003900000 */
[----:B------:R-:W2:Y:S02]  /*a430*/  @!P1 SYNCS.PHASECHK.TRANS64 P1, [R5+URZ+0x78], R4 ;  /* 0x00007804050095a7 */ /* 0x000ea4000802007f */
[----:B--2---:R-:W-:Y:S05]  /*a440*/  @!P1 BRA `(.L_x_172) ;  /* 0xfffffffc00ec9947 */ /* 0x004fea000383ffff */
[----:B------:R-:W-:Y:S05]  /*a450*/  BRA `(.L_x_242) ;  /* 0xffffffdc00007947 */ /* 0x000fea000383ffff */
.L_x_178:
[----:B-1234-:R-:W-:-:S04]  /*a460*/  IMAD.U32 R5, RZ, RZ, UR13 ;  /* 0x0000000dff057e24 */ /* 0x01efc8000f8e00ff */
[----:B------:R1:W2:Y:S03]  /*a470*/  SYNCS.PHASECHK.TRANS64.TRYWAIT P1, [R5+URZ+0x60], R4 ;  /* 0x00006004050075a7 */ /* 0x0002a6000802017f */
[----:B--2---:R-:W-:Y:S05]  /*a480*/  @!P1 NANOSLEEP.SYNCS 0x989680 ;  /* 0x009896800000995d */ /* 0x004fea0003900000 */
[----:B------:R-:W2:Y:S02]  /*a490*/  @!P1 SYNCS.PHASECHK.TRANS64 P1, [R5+URZ+0x60], R4 ;  /* 0x00006004050095a7 */ /* 0x000ea4000802007f */
[----:B--2---:R-:W-:Y:S05]  /*a4a0*/  @!P1 BRA `(.L_x_178) ;  /* 0xfffffffc00ec9947 */ /* 0x004fea000383ffff */
[----:B------:R-:W-:Y:S05]  /*a4b0*/  BRA `(.L_x_243) ;  /* 0xffffffdc00547947 */ /* 0x000fea000383ffff */
.L_x_184:
[----:B-1234-:R-:W-:-:S04]  /*a4c0*/  MOV R5, UR13 ;  /* 0x0000000d00057c02 */ /* 0x01efc80008000f00 */
[----:B------:R1:W2:Y:S03]  /*a4d0*/  SYNCS.PHASECHK.TRANS64.TRYWAIT P1, [R5+URZ+0x68], R4 ;  /* 0x00006804050075a7 */ /* 0x0002a6000802017f */
[----:B--2---:R-:W-:Y:S05]  /*a4e0*/  @!P1 NANOSLEEP.SYNCS 0x989680 ;  /* 0x009896800000995d */ /* 0x004fea0003900000 */
[----:B------:R-:W2:Y:S02]  /*a4f0*/  @!P1 SYNCS.PHASECHK.TRANS64 P1, [R5+URZ+0x68], R4 ;  /* 0x00006804050095a7 */ /* 0x000ea4000802007f */
[----:B--2---:R-:W-:Y:S05]  /*a500*/  @!P1 BRA `(.L_x_184) ;  /* 0xfffffffc00ec9947 */ /* 0x004fea000383ffff */
[----:B------:R-:W-:Y:S05]  /*a510*/  BRA `(.L_x_244) ;  /* 0xffffffdc00987947 */ /* 0x000fea000383ffff */
.L_x_190:
[----:B-1234-:R-:W-:-:S04]  /*a520*/  IMAD.U32 R5, RZ, RZ, UR13 ;  /* 0x0000000dff057e24 */ /* 0x01efc8000f8e00ff */
[----:B------:R1:W2:Y:S03]  /*a530*/  SYNCS.PHASECHK.TRANS64.TRYWAIT P1, [R5+URZ+0x70], R4 ;  /* 0x00007004050075a7 */ /* 0x0002a6000802017f */
[----:B--2---:R-:W-:Y:S05]  /*a540*/  @!P1 NANOSLEEP.SYNCS 0x989680 ;  /* 0x009896800000995d */ /* 0x004fea0003900000 */
[----:B------:R-:W2:Y:S02]  /*a550*/  @!P1 SYNCS.PHASECHK.TRANS64 P1, [R5+URZ+0x70], R4 ;  /* 0x00007004050095a7 */ /* 0x000ea4000802007f */
[----:B--2---:R-:W-:Y:S05]  /*a560*/  @!P1 BRA `(.L_x_190) ;  /* 0xfffffffc00ec9947 */ /* 0x004fea000383ffff */
[----:B------:R-:W-:Y:S05]  /*a570*/  BRA `(.L_x_245) ;  /* 0xffffffdc00dc7947 */ /* 0x000fea000383ffff */
.L_x_196:
[----:B-1234-:R-:W-:-:S04]  /*a580*/  IMAD.U32 R5, RZ, RZ, UR13 ;  /* 0x0000000dff057e24 */ /* 0x01efc8000f8e00ff */
[----:B------:R1:W2:Y:S03]  /*a590*/  SYNCS.PHASECHK.TRANS64.TRYWAIT P1, [R5+URZ+0x78], R4 ;  /* 0x00007804050075a7 */ /* 0x0002a6000802017f */
[----:B--2---:R-:W-:Y:S05]  /*a5a0*/  @!P1 NANOSLEEP.SYNCS 0x989680 ;  /* 0x009896800000995d */ /* 0x004fea0003900000 */
[----:B------:R-:W2:Y:S02]  /*a5b0*/  @!P1 SYNCS.PHASECHK.TRANS64 P1, [R5+URZ+0x78], R4 ;  /* 0x00007804050095a7 */ /* 0x000ea4000802007f */
[----:B--2---:R-:W-:Y:S05]  /*a5c0*/  @!P1 BRA `(.L_x_196) ;  /* 0xfffffffc00ec9947 */ /* 0x004fea000383ffff */
[----:B------:R-:W-:Y:S05]  /*a5d0*/  BRA `(.L_x_246) ;  /* 0xffffffe000207947 */ /* 0x000fea000383ffff */
.L_x_206:
[----:B------:R1:W1:Y:S02]  /*a5e0*/  SYNCS.PHASECHK.TRANS64.TRYWAIT P0, [R0+URZ+0x60], R3 ;  /* 0x00006003000075a7 */ /* 0x000264000800017f */
[----:B-1----:R-:W-:Y:S05]  /*a5f0*/  @!P0 NANOSLEEP.SYNCS 0x989680 ;  /* 0x009896800000895d */ /* 0x002fea0003900000 */
[----:B------:R-:W1:Y:S02]  /*a600*/  @!P0 SYNCS.PHASECHK.TRANS64 P0, [R0+URZ+0x60], R3 ;  /* 0x00006003000085a7 */ /* 0x000e64000800007f */
[----:B-1----:R-:W-:Y:S05]  /*a610*/  @!P0 BRA `(.L_x_206) ;  /* 0xfffffffc00f08947 */ /* 0x002fea000383ffff */
[----:B------:R-:W-:Y:S05]  /*a620*/  BRA `(.L_x_247) ;  /* 0xffffffe800107947 */ /* 0x000fea000383ffff */
.L_x_208:
[----:B------:R1:W1:Y:S02]  /*a630*/  SYNCS.PHASECHK.TRANS64.TRYWAIT P0, [R0+URZ+0x68], R3 ;  /* 0x00006803000075a7 */ /* 0x000264000800017f */
[----:B-1----:R-:W-:Y:S05]  /*a640*/  @!P0 NANOSLEEP.SYNCS 0x989680 ;  /* 0x009896800000895d */ /* 0x002fea0003900000 */
[----:B------:R-:W1:Y:S02]  /*a650*/  @!P0 SYNCS.PHASECHK.TRANS64 P0, [R0+URZ+0x68], R3 ;  /* 0x00006803000085a7 */ /* 0x000e64000800007f */
[----:B-1----:R-:W-:Y:S05]  /*a660*/  @!P0 BRA `(.L_x_208) ;  /* 0xfffffffc00f08947 */ /* 0x002fea000383ffff */
[----:B------:R-:W-:Y:S05]  /*a670*/  BRA `(.L_x_248) ;  /* 0xffffffe8000c7947 */ /* 0x000fea000383ffff */
.L_x_210:
[----:B------:R1:W1:Y:S02]  /*a680*/  SYNCS.PHASECHK.TRANS64.TRYWAIT P0, [R0+URZ+0x70], R3 ;  /* 0x00007003000075a7 */ /* 0x000264000800017f */
[----:B-1----:R-:W-:Y:S05]  /*a690*/  @!P0 NANOSLEEP.SYNCS 0x989680 ;  /* 0x009896800000895d */ /* 0x002fea0003900000 */
[----:B------:R-:W1:Y:S02]  /*a6a0*/  @!P0 SYNCS.PHASECHK.TRANS64 P0, [R0+URZ+0x70], R3 ;  /* 0x00007003000085a7 */ /* 0x000e64000800007f */
[----:B-1----:R-:W-:Y:S05]  /*a6b0*/  @!P0 BRA `(.L_x_210) ;  /* 0xfffffffc00f08947 */ /* 0x002fea000383ffff */
[----:B------:R-:W-:Y:S05]  /*a6c0*/  BRA `(.L_x_249) ;  /* 0xffffffe800087947 */ /* 0x000fea000383ffff */
.L_x_214:
[----:B------:R-:W-:Y:S01]  /*a6d0*/  BSSY B1, `(.L_x_250) ;  /* 0x0000006000017945 */ /* 0x000fe20003800000 */
[----:B------:R-:W-:-:S07]  /*a6e0*/  MOV R15, 0xffffffff ;  /* 0xffffffff000f7802 */ /* 0x000fce0000000f00 */
[----:B------:R-:W-:Y:S05]  /*a6f0*/  WARPSYNC.COLLECTIVE R15, `(.L_x_251) ;  /* 0x000000000f0c7348 */ /* 0x000fea0003c00000 */
[----:B------:R-:W-:Y:S02]  /*a700*/  ELECT P6, UR62, PT ;  /* 0x00000000003e782f */ /* 0x000fe400038c0000 */
[----:B------:R-:W-:Y:S01]  /*a710*/  MOV R14, UR62 ;  /* 0x0000003e000e7c02 */ /* 0x000fe20008000f00 */
[----:B------:R-:W-:Y:S10]  /*a720*/  ENDCOLLECTIVE ;  /* 0x000000000000791b */ /* 0x000ff40003800000 */
.L_x_251:
[----:B------:R-:W-:Y:S05]  /*a730*/  BSYNC B1 ;  /* 0x0000000000017941 */ /* 0x000fea0003800000 */
.L_x_250:
[----:B------:R-:W-:Y:S05]  /*a740*/  BRA `(.L_x_252) ;  /* 0xffffffe800887947 */ /* 0x000fea000383ffff */
.L_x_217:
[----:B-1----:R1:W2:Y:S02]  /*a750*/  SYNCS.PHASECHK.TRANS64.TRYWAIT P0, [R14+URZ+0x20], R7 ;  /* 0x000020070e0075a7 */ /* 0x0022a4000800017f */
[----:B--2---:R-:W-:Y:S05]  /*a760*/  @!P0 NANOSLEEP.SYNCS 0x989680 ;  /* 0x009896800000895d */ /* 0x004fea0003900000 */
[----:B------:R-:W2:Y:S02]  /*a770*/  @!P0 SYNCS.PHASECHK.TRANS64 P0, [R14+URZ+0x20], R7 ;  /* 0x000020070e0085a7 */ /* 0x000ea4000800007f */
[----:B--2---:R-:W-:Y:S05]  /*a780*/  @!P0 BRA `(.L_x_217) ;  /* 0xfffffffc00f08947 */ /* 0x004fea000383ffff */
[----:B------:R-:W-:Y:S05]  /*a790*/  BRA `(.L_x_253) ;  /* 0xffffffe800c07947 */ /* 0x000fea000383ffff */
.L_x_225:
[----:B------:R-:W-:Y:S01]  /*a7a0*/  BSSY B0, `(.L_x_254) ;  /* 0x0000006000007945 */ /* 0x000fe20003800000 */
[----:B------:R-:W-:-:S07]  /*a7b0*/  IMAD.MOV.U32 R15, RZ, RZ, -0x1 ;  /* 0xffffffffff0f7424 */ /* 0x000fce00078e00ff */
[----:B-1----:R-:W-:Y:S05]  /*a7c0*/  WARPSYNC.COLLECTIVE R15, `(.L_x_255) ;  /* 0x000000000f0c7348 */ /* 0x002fea0003c00000 */
[----:B------:R-:W-:Y:S02]  /*a7d0*/  ELECT P6, UR62, PT ;  /* 0x00000000003e782f */ /* 0x000fe400038c0000 */
[----:B------:R-:W-:Y:S01]  /*a7e0*/  MOV R14, UR62 ;  /* 0x0000003e000e7c02 */ /* 0x000fe20008000f00 */
[----:B-1----:R-:W-:Y:S10]  /*a7f0*/  ENDCOLLECTIVE ;  /* 0x000000000000791b */ /* 0x002ff40003800000 */
.L_x_255:
[----:B------:R-:W-:Y:S05]  /*a800*/  BSYNC B0 ;  /* 0x0000000000007941 */ /* 0x000fea0003800000 */
.L_x_254:
[----:B------:R-:W-:Y:S05]  /*a810*/  BRA `(.L_x_256) ;  /* 0xfffffff400187947 */ /* 0x000fea000383ffff */
.L_x_227:
[----:B--2---:R2:W3:Y:S02]  /*a820*/  SYNCS.PHASECHK.TRANS64.TRYWAIT P0, [R5+URZ], R2 ;  /* 0x00000002050075a7 */ /* 0x0044e4000800017f */
[----:B---3--:R-:W-:Y:S05]  /*a830*/  @!P0 NANOSLEEP.SYNCS 0x989680 ;  /* 0x009896800000895d */ /* 0x008fea0003900000 */
[----:B------:R-:W3:Y:S02]  /*a840*/  @!P0 SYNCS.PHASECHK.TRANS64 P0, [R5+URZ], R2 ;  /* 0x00000002050085a7 */ /* 0x000ee4000800007f */
[----:B---3--:R-:W-:Y:S05]  /*a850*/  @!P0 BRA `(.L_x_227) ;  /* 0xfffffffc00f08947 */ /* 0x008fea000383ffff */
[----:B------:R-:W-:Y:S05]  /*a860*/  BRA `(.L_x_257) ;  /* 0xfffffff400547947 */ /* 0x000fea000383ffff */
.L_x_228:
[----:B--2---:R2:W3:Y:S02]  /*a870*/  SYNCS.PHASECHK.TRANS64.TRYWAIT P0, [R7+URZ], R4 ;  /* 0x00000004070075a7 */ /* 0x0044e4000800017f */
[----:B---3--:R-:W-:Y:S05]  /*a880*/  @!P0 NANOSLEEP.SYNCS 0x989680 ;  /* 0x009896800000895d */ /* 0x008fea0003900000 */
[----:B------:R-:W3:Y:S02]  /*a890*/  @!P0 SYNCS.PHASECHK.TRANS64 P0, [R7+URZ], R4 ;  /* 0x00000004070085a7 */ /* 0x000ee4000800007f */
[----:B---3--:R-:W-:Y:S05]  /*a8a0*/  @!P0 BRA `(.L_x_228) ;  /* 0xfffffffc00f08947 */ /* 0x008fea000383ffff */
[----:B------:R-:W-:Y:S05]  /*a8b0*/  BRA `(.L_x_258) ;  /* 0xfffffff400647947 */ /* 0x000fea000383ffff */
.L_x_229:
[----:B--2---:R2:W3:Y:S02]  /*a8c0*/  SYNCS.PHASECHK.TRANS64.TRYWAIT P0, [R6+URZ], R5 ;  /* 0x00000005060075a7 */ /* 0x0044e4000800017f */
[----:B---3--:R-:W-:Y:S05]  /*a8d0*/  @!P0 NANOSLEEP.SYNCS 0x989680 ;  /* 0x009896800000895d */ /* 0x008fea0003900000 */
[----:B------:R-:W3:Y:S02]  /*a8e0*/  @!P0 SYNCS.PHASECHK.TRANS64 P0, [R6+URZ], R5 ;  /* 0x00000005060085a7 */ /* 0x000ee4000800007f */
[----:B---3--:R-:W-:Y:S05]  /*a8f0*/  @!P0 BRA `(.L_x_229) ;  /* 0xfffffffc00f08947 */ /* 0x008fea000383ffff */
[----:B------:R-:W-:Y:S05]  /*a900*/  BRA `(.L_x_259) ;  /* 0xfffffff4006c7947 */ /* 0x000fea000383ffff */
.L_x_260:
[----:B------:R-:W-:-:S00]  /*a910*/  BRA `(.L_x_260) ;  /* 0xfffffffc00fc7947 */ /* 0x000fc0000383ffff */
[----:B------:R-:W-:-:S00]  /*a920*/  NOP ;  /* 0x0000000000007918 */ /* 0x000fc00000000000 */
        /* <DEDUP_REMOVED lines=13> */
.L_x_261:


//--------------------- .nv.global.init           --------------------------
	.section	.nv.global.init,"aw",@progbits
.nv.global.init:
	.type		$str$22,@object
	.size		$str$22,($str$26 - $str$22)
$str$22:
        /*0000*/ 	.byte	0x6b, 0x5f, 0x74, 0x69, 0x6c, 0x65, 0x5f, 0x63, 0x6f, 0x75, 0x6e, 0x74, 0x20, 0x3e, 0x3d, 0x20
        /*0010*/ 	.byte	0x31, 0x00
	.type		$str$26,@object
	.size		$str$26,($str$27 - $str$26)
$str$26:
        /*0012*/ 	.byte	0x28, 0x61, 0x64, 0x64, 0x72, 0x65, 0x73, 0x73, 0x20, 0x26, 0x20, 0x6d, 0x61, 0x73, 0x6b, 0x29
        /*0022*/ 	.byte	0x20, 0x3d, 0x3d, 0x20, 0x30, 0x00
	.type		$str$27,@object
	.size		$str$27,($str$23 - $str$27)
$str$27:
        /*0028*/ 	.byte	0x2f, 0x74, 0x6d, 0x70, 0x2f, 0x63, 0x75, 0x74, 0x6c, 0x61, 0x73, 0x73, 0x5f, 0x73, 0x77, 0x65
        /*0038*/ 	.byte	0x65, 0x70, 0x5f, 0x73, 0x72, 0x63, 0x2f, 0x69, 0x6e, 0x63, 0x6c, 0x75, 0x64, 0x65, 0x2f, 0x63
        /*0048*/ 	.byte	0x75, 0x74, 0x65, 0x2f, 0x70, 0x6f, 0x69, 0x6e, 0x74, 0x65, 0x72, 0x5f, 0x66, 0x6c, 0x61, 0x67
        /*0058*/ 	.byte	0x67, 0x65, 0x64, 0x2e, 0x68, 0x70, 0x70, 0x00
	.type		$str$23,@object
	.size		$str$23,(__unnamed_2 - $str$23)
$str$23:
        /*0060*/ 	.byte	0x2f, 0x74, 0x6d, 0x70, 0x2f, 0x63, 0x75, 0x74, 0x6c, 0x61, 0x73, 0x73, 0x5f, 0x73, 0x77, 0x65
        /*0070*/ 	.byte	0x65, 0x70, 0x5f, 0x73, 0x72, 0x63, 0x2f, 0x69, 0x6e, 0x63, 0x6c, 0x75, 0x64, 0x65, 0x2f, 0x63
        /*0080*/ 	.byte	0x75, 0x74, 0x6c, 0x61, 0x73, 0x73, 0x2f, 0x67, 0x65, 0x6d, 0x6d, 0x2f, 0x63, 0x6f, 0x6c, 0x6c
        /*0090*/ 	.byte	0x65, 0x63, 0x74, 0x69, 0x76, 0x65, 0x2f, 0x73, 0x6d, 0x39, 0x30, 0x5f, 0x6d, 0x6d, 0x61, 0x5f
        /*00a0*/ 	.byte	0x74, 0x6d, 0x61, 0x5f, 0x67, 0x6d, 0x6d, 0x61, 0x5f, 0x73, 0x73, 0x5f, 0x77, 0x61, 0x72, 0x70
        /*00b0*/ 	.byte	0x73, 0x70, 0x65, 0x63, 0x69, 0x61, 0x6c, 0x69, 0x7a, 0x65, 0x64, 0x2e, 0x68, 0x70, 0x70, 0x00
	.type		__unnamed_2,@object
	.size		__unnamed_2,(__unnamed_1 - __unnamed_2)
__unnamed_2:
        /*00c0*/ 	.byte	0x61, 0x75, 0x74, 0x6f, 0x20, 0x63, 0x75, 0x74, 0x65, 0x3a, 0x3a, 0x61, 0x73, 0x5f, 0x70, 0x6f
        /* <DEDUP_REMOVED lines=27> */
        /*0280*/ 	.byte	0x36, 0x3e, 0x3e, 0x3e, 0x3e, 0x3e, 0x5d, 0x00
	.type		__unnamed_1,@object
	.size		__unnamed_1,(.L_0 - __unnamed_1)
__unnamed_1:
        /* <DEDUP_REMOVED lines=181> */
        /*0dd8*/ 	.byte	0x74, 0x69, 0x74, 0x79, 0x5d, 0x00
.L_0:


//--------------------- .nv.shared._ZN7cutlass13device_kernelINS_4gemm6kernel13GemmUniversalIN4cute5tupleIJiiiiEEENS1_10collective13CollectiveMmaINS1_34MainloopSm90TmaGmmaWarpSpecializedILi4ENS5_IJNS4_1CILi2EEENSA_ILi1EEESC_EEENS1_35KernelTmaWarpSpecializedCooperativeEEENS5_IJNSA_ILi128EEENSA_ILi256EEENSA_ILi64EEEEEENS_6half_tENS5_IJlSC_lEEESK_SL_NS4_8TiledMMAINS4_8MMA_AtomIJNS4_4SM904GMMA26MMA_64x256x16_F32F16F16_SSILNSP_5MajorE0ELSR_0ELNSP_7ScaleInE1ELSS_1EEEEEENS4_6LayoutISD_NS5_IJSC_NSA_ILi0EEESW_EEEEENS5_IJNS4_10UnderscoreESZ_SZ_EEEEENS4_13SM90_TMA_LOADENS4_14ComposedLayoutINS4_7SwizzleILi3ELi4ELi3EEENS4_18smem_ptr_flag_bitsILi16EEENSV_INS5_IJNSA_ILi8EEESI_EEENS5_IJSI_SC_EEEEEEEvNS4_8identityENS4_23SM90_TMA_LOAD_MULTICASTES1C_vS1D_EENS_8epilogue10collective18CollectiveEpilogueINS1G_22Sm90TmaWarpSpecializedILi4ELi2ELi16ELb1ELb0EEEJSJ_NS5_IJSG_NSA_ILi32EEEEEESK_SL_SK_SL_NS1G_6fusion15FusionCallbacksIS1K_NS1N_23LinCombPerRowBiasEltActINS1G_6thread4ReLuESK_fSK_SK_fLi8ELNS_15FloatRoundStyleE2EEESJ_S1M_JEEES12_NS13_INS14_ILi2ELi4ELi3EEES17_NSV_INS5_IJS18_S1L_EEENS5_IJS1L_SC_EEEEEEENS4_17SM75_U32x4_LDSM_NENS4_14SM90_TMA_STOREES1Z_NS4_17SM90_U32x4_STSM_NENS4_9Copy_AtomIJS22_SK_EEEvEEEvvEEEEvNT_6ParamsE --------------------------
	.section	.nv.shared._ZN7cutlass13device_kernelINS_4gemm6kernel13GemmUniversalIN4cute5tupleIJiiiiEEENS1_10collective13CollectiveMmaINS1_34MainloopSm90TmaGmmaWarpSpecializedILi4ENS5_IJNS4_1CILi2EEENSA_ILi1EEESC_EEENS1_35KernelTmaWarpSpecializedCooperativeEEENS5_IJNSA_ILi128EEENSA_ILi256EEENSA_ILi64EEEEEENS_6half_tENS5_IJlSC_lEEESK_SL_NS4_8TiledMMAINS4_8MMA_AtomIJNS4_4SM904GMMA26MMA_64x256x16_F32F16F16_SSILNSP_5MajorE0ELSR_0ELNSP_7ScaleInE1ELSS_1EEEEEENS4_6LayoutISD_NS5_IJSC_NSA_ILi0EEESW_EEEEENS5_IJNS4_10UnderscoreESZ_SZ_EEEEENS4_13SM90_TMA_LOADENS4_14ComposedLayoutINS4_7SwizzleILi3ELi4ELi3EEENS4_18smem_ptr_flag_bitsILi16EEENSV_INS5_IJNSA_ILi8EEESI_EEENS5_IJSI_SC_EEEEEEEvNS4_8identityENS4_23SM90_TMA_LOAD_MULTICASTES1C_vS1D_EENS_8epilogue10collective18CollectiveEpilogueINS1G_22Sm90TmaWarpSpecializedILi4ELi2ELi16ELb1ELb0EEEJSJ_NS5_IJSG_NSA_ILi32EEEEEESK_SL_SK_SL_NS1G_6fusion15FusionCallbacksIS1K_NS1N_23LinCombPerRowBiasEltActINS1G_6thread4ReLuESK_fSK_SK_fLi8ELNS_15FloatRoundStyleE2EEESJ_S1M_JEEES12_NS13_INS14_ILi2ELi4ELi3EEES17_NSV_INS5_IJS18_S1L_EEENS5_IJS1L_SC_EEEEEEENS4_17SM75_U32x4_LDSM_NENS4_14SM90_TMA_STOREES1Z_NS4_17SM90_U32x4_STSM_NENS4_9Copy_AtomIJS22_SK_EEEvEEEvvEEEEvNT_6ParamsE,"aw",@nobits
	.sectionflags	@""
	.align	16
	.zero		1024


//--------------------- .nv.shared.reserved.0     --------------------------
	.section	.nv.shared.reserved.0,"aw",@nobits
	.weak		__nv_reservedSMEM_offset_0_alias
	.size		__nv_reservedSMEM_offset_0_alias, 0, 0
	.other		__nv_reservedSMEM_offset_0_alias,@"STO_CUDA_RESERVED_SHARED STV_DEFAULT"
__nv_reservedSMEM_offset_0_alias:
	.zero		0


//--------------------- .nv.global                --------------------------
	.section	.nv.global,"aw",@nobits
.nv.global:
	.type		_ZN39_INTERNAL_3827e981_4_k_cu_ec63d9ef_27994cute1_E,@object
	.size		_ZN39_INTERNAL_3827e981_4_k_cu_ec63d9ef_27994cute1_E,(_ZN39_INTERNAL_3827e981_4_k_cu_ec63d9ef_27994cuda3std3__45__cpo6cbeginE - _ZN39_INTERNAL_3827e981_4_k_cu_ec63d9ef_27994cute1_E)
_ZN39_INTERNAL_3827e981_4_k_cu_ec63d9ef_27994cute1_E:
	.zero		1
	.type		_ZN39_INTERNAL_3827e981_4_k_cu_ec63d9ef_27994cuda3std3__45__cpo6cbeginE,@object
	.size		_ZN39_INTERNAL_3827e981_4_k_cu_ec63d9ef_27994cuda3std3__45__cpo6cbeginE,(_ZN39_INTERNAL_3827e981_4_k_cu_ec63d9ef_27994cuda3std3__48in_placeE - _ZN39_INTERNAL_3827e981_4_k_cu_ec63d9ef_27994cuda3std3__45__cpo6cbeginE)
_ZN39_INTERNAL_3827e981_4_k_cu_ec63d9ef_27994cuda3std3__45__cpo6cbeginE:
	.zero		1
	.type		_ZN39_INTERNAL_3827e981_4_k_cu_ec63d9ef_27994cuda3std3__48in_placeE,@object
	.size		_ZN39_INTERNAL_3827e981_4_k_cu_ec63d9ef_27994cuda3std3__48in_placeE,(_ZN39_INTERNAL_3827e981_4_k_cu_ec63d9ef_27994cuda3std6ranges3__45__cpo9iter_moveE - _ZN39_INTERNAL_3827e981_4_k_cu_ec63d9ef_27994cuda3std3__48in_placeE)
_ZN39_INTERNAL_3827e981_4_k_cu_ec63d9ef_27994cuda3std3__48in_placeE:
	.zero		1
	.type		_ZN39_INTERNAL_3827e981_4_k_cu_ec63d9ef_27994cuda3std6ranges3__45__cpo9iter_moveE,@object
	.size		_ZN39_INTERNAL_3827e981_4_k_cu_ec63d9ef_27994cuda3std6ranges3__45__cpo9iter_moveE,(_ZN39_INTERNAL_3827e981_4_k_cu_ec63d9ef_27994cuda3std3__45__cpo5beginE - _ZN39_INTERNAL_3827e981_4_k_cu_ec63d9ef_27994cuda3std6ranges3__45__cpo9iter_moveE)
_ZN39_INTERNAL_3827e981_4_k_cu_ec63d9ef_27994cuda3std6ranges3__45__cpo9iter_moveE:
	.zero		1
	.type		_ZN39_INTERNAL_3827e981_4_k_cu_ec63d9ef_27994cuda3std3__45__cpo5beginE,@object
	.size		_ZN39_INTERNAL_3827e981_4_k_cu_ec63d9ef_27994cuda3std3__45__cpo5beginE,(_ZN39_INTERNAL_3827e981_4_k_cu_ec63d9ef_27994cuda3std3__441_GLOBAL__N__3827e981_4_k_cu_ec63d9ef_27996ignoreE - _ZN39_INTERNAL_3827e981_4_k_cu_ec63d9ef_27994cuda3std3__45__cpo5beginE)
_ZN39_INTERNAL_3827e981_4_k_cu_ec63d9ef_27994cuda3std3__45__cpo5beginE:
	.zero		1
	.type		_ZN39_INTERNAL_3827e981_4_k_cu_ec63d9ef_27994cuda3std3__441_GLOBAL__N__3827e981_4_k_cu_ec63d9ef_27996ignoreE,@object
	.size		_ZN39_INTERNAL_3827e981_4_k_cu_ec63d9ef_27994cuda3std3__441_GLOBAL__N__3827e981_4_k_cu_ec63d9ef_27996ignoreE,(_ZN39_INTERNAL_3827e981_4_k_cu_ec63d9ef_27994cute7productE - _ZN39_INTERNAL_3827e981_4_k_cu_ec63d9ef_27994cuda3std3__441_GLOBAL__N__3827e981_4_k_cu_ec63d9ef_27996ignoreE)
_ZN39_INTERNAL_3827e981_4_k_cu_ec63d9ef_27994cuda3std3__441_GLOBAL__N__3827e981_4_k_cu_ec63d9ef_27996ignoreE:
	.zero		1
	.type		_ZN39_INTERNAL_3827e981_4_k_cu_ec63d9ef_27994cute7productE,@object
	.size		_ZN39_INTERNAL_3827e981_4_k_cu_ec63d9ef_27994cute7productE,(_ZN39_INTERNAL_3827e981_4_k_cu_ec63d9ef_27994cuda3std3__45__cpo3endE - _ZN39_INTERNAL_3827e981_4_k_cu_ec63d9ef_27994cute7productE)
_ZN39_INTERNAL_3827e981_4_k_cu_ec63d9ef_27994cute7productE:
	.zero		1
	.type		_ZN39_INTERNAL_3827e981_4_k_cu_ec63d9ef_27994cuda3std3__45__cpo3endE,@object
	.size		_ZN39_INTERNAL_3827e981_4_k_cu_ec63d9ef_27994cuda3std3__45__cpo3endE,(_ZN39_INTERNAL_3827e981_4_k_cu_ec63d9ef_27994cuda3std3__419piecewise_constructE - _ZN39_INTERNAL_3827e981_4_k_cu_ec63d9ef_27994cuda3std3__45__cpo3endE)
_ZN39_INTERNAL_3827e981_4_k_cu_ec63d9ef_27994cuda3std3__45__cpo3endE:
	.zero		1
	.type		_ZN39_INTERNAL_3827e981_4_k_cu_ec63d9ef_27994cuda3std3__419piecewise_constructE,@object
	.size		_ZN39_INTERNAL_3827e981_4_k_cu_ec63d9ef_27994cuda3std3__419piecewise_constructE,(_ZN39_INTERNAL_3827e981_4_k_cu_ec63d9ef_27994cuda3std3__45__cpo4cendE - _ZN39_INTERNAL_3827e981_4_k_cu_ec63d9ef_27994cuda3std3__419piecewise_constructE)
_ZN39_INTERNAL_3827e981_4_k_cu_ec63d9ef_27994cuda3std3__419piecewise_constructE:
	.zero		1
	.type		_ZN39_INTERNAL_3827e981_4_k_cu_ec63d9ef_27994cuda3std3__45__cpo4cendE,@object
	.size		_ZN39_INTERNAL_3827e981_4_k_cu_ec63d9ef_27994cuda3std3__45__cpo4cendE,(_ZN39_INTERNAL_3827e981_4_k_cu_ec63d9ef_27994cuda3std6ranges3__45__cpo4swapE - _ZN39_INTERNAL_3827e981_4_k_cu_ec63d9ef_27994cuda3std3__45__cpo4cendE)
_ZN39_INTERNAL_3827e981_4_k_cu_ec63d9ef_27994cuda3std3__45__cpo4cendE:
	.zero		1
	.type		_ZN39_INTERNAL_3827e981_4_k_cu_ec63d9ef_27994cuda3std6ranges3__45__cpo4swapE,@object
	.size		_ZN39_INTERNAL_3827e981_4_k_cu_ec63d9ef_27994cuda3std6ranges3__45__cpo4swapE,(.L_9 - _ZN39_INTERNAL_3827e981_4_k_cu_ec63d9ef_27994cuda3std6ranges3__45__cpo4swapE)
_ZN39_INTERNAL_3827e981_4_k_cu_ec63d9ef_27994cuda3std6ranges3__45__cpo4swapE:
	.zero		1
.L_9:


//--------------------- .nv.constant0._ZN7cutlass13device_kernelINS_4gemm6kernel13GemmUniversalIN4cute5tupleIJiiiiEEENS1_10collective13CollectiveMmaINS1_34MainloopSm90TmaGmmaWarpSpecializedILi4ENS5_IJNS4_1CILi2EEENSA_ILi1EEESC_EEENS1_35KernelTmaWarpSpecializedCooperativeEEENS5_IJNSA_ILi128EEENSA_ILi256EEENSA_ILi64EEEEEENS_6half_tENS5_IJlSC_lEEESK_SL_NS4_8TiledMMAINS4_8MMA_AtomIJNS4_4SM904GMMA26MMA_64x256x16_F32F16F16_SSILNSP_5MajorE0ELSR_0ELNSP_7ScaleInE1ELSS_1EEEEEENS4_6LayoutISD_NS5_IJSC_NSA_ILi0EEESW_EEEEENS5_IJNS4_10UnderscoreESZ_SZ_EEEEENS4_13SM90_TMA_LOADENS4_14ComposedLayoutINS4_7SwizzleILi3ELi4ELi3EEENS4_18smem_ptr_flag_bitsILi16EEENSV_INS5_IJNSA_ILi8EEESI_EEENS5_IJSI_SC_EEEEEEEvNS4_8identityENS4_23SM90_TMA_LOAD_MULTICASTES1C_vS1D_EENS_8epilogue10collective18CollectiveEpilogueINS1G_22Sm90TmaWarpSpecializedILi4ELi2ELi16ELb1ELb0EEEJSJ_NS5_IJSG_NSA_ILi32EEEEEESK_SL_SK_SL_NS1G_6fusion15FusionCallbacksIS1K_NS1N_23LinCombPerRowBiasEltActINS1G_6thread4ReLuESK_fSK_SK_fLi8ELNS_15FloatRoundStyleE2EEESJ_S1M_JEEES12_NS13_INS14_ILi2ELi4ELi3EEES17_NSV_INS5_IJS18_S1L_EEENS5_IJS1L_SC_EEEEEEENS4_17SM75_U32x4_LDSM_NENS4_14SM90_TMA_STOREES1Z_NS4_17SM90_U32x4_STSM_NENS4_9Copy_AtomIJS22_SK_EEEvEEEvvEEEEvNT_6ParamsE --------------------------
	.section	.nv.constant0._ZN7cutlass13device_kernelINS_4gemm6kernel13GemmUniversalIN4cute5tupleIJiiiiEEENS1_10collective13CollectiveMmaINS1_34MainloopSm90TmaGmmaWarpSpecializedILi4ENS5_IJNS4_1CILi2EEENSA_ILi1EEESC_EEENS1_35KernelTmaWarpSpecializedCooperativeEEENS5_IJNSA_ILi128EEENSA_ILi256EEENSA_ILi64EEEEEENS_6half_tENS5_IJlSC_lEEESK_SL_NS4_8TiledMMAINS4_8MMA_AtomIJNS4_4SM904GMMA26MMA_64x256x16_F32F16F16_SSILNSP_5MajorE0ELSR_0ELNSP_7ScaleInE1ELSS_1EEEEEENS4_6LayoutISD_NS5_IJSC_NSA_ILi0EEESW_EEEEENS5_IJNS4_10UnderscoreESZ_SZ_EEEEENS4_13SM90_TMA_LOADENS4_14ComposedLayoutINS4_7SwizzleILi3ELi4ELi3EEENS4_18smem_ptr_flag_bitsILi16EEENSV_INS5_IJNSA_ILi8EEESI_EEENS5_IJSI_SC_EEEEEEEvNS4_8identityENS4_23SM90_TMA_LOAD_MULTICASTES1C_vS1D_EENS_8epilogue10collective18CollectiveEpilogueINS1G_22Sm90TmaWarpSpecializedILi4ELi2ELi16ELb1ELb0EEEJSJ_NS5_IJSG_NSA_ILi32EEEEEESK_SL_SK_SL_NS1G_6fusion15FusionCallbacksIS1K_NS1N_23LinCombPerRowBiasEltActINS1G_6thread4ReLuESK_fSK_SK_fLi8ELNS_15FloatRoundStyleE2EEESJ_S1M_JEEES12_NS13_INS14_ILi2ELi4ELi3EEES17_NSV_INS5_IJS18_S1L_EEENS5_IJS1L_SC_EEEEEEENS4_17SM75_U32x4_LDSM_NENS4_14SM90_TMA_STOREES1Z_NS4_17SM90_U32x4_STSM_NENS4_9Copy_AtomIJS22_SK_EEEvEEEvvEEEEvNT_6ParamsE,"a",@progbits
	.sectionflags	@""
	.align	4
.nv.constant0._ZN7cutlass13device_kernelINS_4gemm6kernel13GemmUniversalIN4cute5tupleIJiiiiEEENS1_10collective13CollectiveMmaINS1_34MainloopSm90TmaGmmaWarpSpecializedILi4ENS5_IJNS4_1CILi2EEENSA_ILi1EEESC_EEENS1_35KernelTmaWarpSpecializedCooperativeEEENS5_IJNSA_ILi128EEENSA_ILi256EEENSA_ILi64EEEEEENS_6half_tENS5_IJlSC_lEEESK_SL_NS4_8TiledMMAINS4_8MMA_AtomIJNS4_4SM904GMMA26MMA_64x256x16_F32F16F16_SSILNSP_5MajorE0ELSR_0ELNSP_7ScaleInE1ELSS_1EEEEEENS4_6LayoutISD_NS5_IJSC_NSA_ILi0EEESW_EEEEENS5_IJNS4_10UnderscoreESZ_SZ_EEEEENS4_13SM90_TMA_LOADENS4_14ComposedLayoutINS4_7SwizzleILi3ELi4ELi3EEENS4_18smem_ptr_flag_bitsILi16EEENSV_INS5_IJNSA_ILi8EEESI_EEENS5_IJSI_SC_EEEEEEEvNS4_8identityENS4_23SM90_TMA_LOAD_MULTICASTES1C_vS1D_EENS_8epilogue10collective18CollectiveEpilogueINS1G_22Sm90TmaWarpSpecializedILi4ELi2ELi16ELb1ELb0EEEJSJ_NS5_IJSG_NSA_ILi32EEEEEESK_SL_SK_SL_NS1G_6fusion15FusionCallbacksIS1K_NS1N_23LinCombPerRowBiasEltActINS1G_6thread4ReLuESK_fSK_SK_fLi8ELNS_15FloatRoundStyleE2EEESJ_S1M_JEEES12_NS13_INS14_ILi2ELi4ELi3EEES17_NSV_INS5_IJS18_S1L_EEENS5_IJS1L_SC_EEEEEEENS4_17SM75_U32x4_LDSM_NENS4_14SM90_TMA_STOREES1Z_NS4_17SM90_U32x4_STSM_NENS4_9Copy_AtomIJS22_SK_EEEvEEEvvEEEEvNT_6ParamsE:
	.zero		2432


//--------------------- SYMBOLS --------------------------

	.type		.nv.reservedSmem.offset0,@object
	.size		.nv.reservedSmem.offset0,0x4
	.type		__assertfail,@function
